//
// Generated by NVIDIA NVVM Compiler
//
// Compiler Build ID: CL-36424714
// Cuda compilation tools, release 13.0, V13.0.88
// Based on NVVM 20.0.0
//

.version 9.0
.target sm_100
.address_size 64

	// .globl	_Z14normalize_rowsiiiPfS_

.visible .entry _Z14normalize_rowsiiiPfS_(
	.param .u32 _Z14normalize_rowsiiiPfS__param_0,
	.param .u32 _Z14normalize_rowsiiiPfS__param_1,
	.param .u32 _Z14normalize_rowsiiiPfS__param_2,
	.param .u64 .ptr .align 1 _Z14normalize_rowsiiiPfS__param_3,
	.param .u64 .ptr .align 1 _Z14normalize_rowsiiiPfS__param_4
)
{
	.reg .pred 	%p<29>;
	.reg .b32 	%r<102>;
	.reg .b32 	%f<239>;
	.reg .b64 	%rd<81>;

	ld.param.u32 	%r65, [_Z14normalize_rowsiiiPfS__param_0];
	ld.param.u32 	%r63, [_Z14normalize_rowsiiiPfS__param_1];
	ld.param.u32 	%r64, [_Z14normalize_rowsiiiPfS__param_2];
	ld.param.u64 	%rd5, [_Z14normalize_rowsiiiPfS__param_3];
	ld.param.u64 	%rd6, [_Z14normalize_rowsiiiPfS__param_4];
	cvta.to.global.u64 	%rd1, %rd5;
	cvta.to.global.u64 	%rd2, %rd6;
	mov.u32 	%r66, %ctaid.x;
	mul.lo.s32 	%r1, %r66, 144;
	mov.u32 	%r2, %tid.x;
	add.s32 	%r3, %r1, %r2;
	setp.ge.s32 	%p1, %r3, %r65;
	@%p1 bra 	$L__BB0_39;
	setp.lt.s32 	%p2, %r63, 1;
	mov.f32 	%f229, 0f00000000;
	@%p2 bra 	$L__BB0_14;
	mul.lo.s32 	%r4, %r63, %r3;
	cvt.rn.f32.u32 	%f1, %r63;
	and.b32  	%r5, %r63, 15;
	setp.lt.u32 	%p3, %r63, 16;
	mov.f32 	%f229, 0f00000000;
	mov.b32 	%r82, 0;
	@%p3 bra 	$L__BB0_5;
	and.b32  	%r82, %r63, 2147483632;
	neg.s32 	%r88, %r82;
	add.s64 	%rd3, %rd1, 32;
	mov.f32 	%f229, 0f00000000;
	mov.u32 	%r87, %r4;
$L__BB0_4:
	.pragma "nounroll";
	mul.wide.s32 	%rd7, %r87, 4;
	add.s64 	%rd8, %rd3, %rd7;
	ld.global.f32 	%f32, [%rd8+-32];
	div.rn.f32 	%f33, %f32, %f1;
	add.f32 	%f34, %f229, %f33;
	ld.global.f32 	%f35, [%rd8+-28];
	div.rn.f32 	%f36, %f35, %f1;
	add.f32 	%f37, %f34, %f36;
	ld.global.f32 	%f38, [%rd8+-24];
	div.rn.f32 	%f39, %f38, %f1;
	add.f32 	%f40, %f37, %f39;
	ld.global.f32 	%f41, [%rd8+-20];
	div.rn.f32 	%f42, %f41, %f1;
	add.f32 	%f43, %f40, %f42;
	ld.global.f32 	%f44, [%rd8+-16];
	div.rn.f32 	%f45, %f44, %f1;
	add.f32 	%f46, %f43, %f45;
	ld.global.f32 	%f47, [%rd8+-12];
	div.rn.f32 	%f48, %f47, %f1;
	add.f32 	%f49, %f46, %f48;
	ld.global.f32 	%f50, [%rd8+-8];
	div.rn.f32 	%f51, %f50, %f1;
	add.f32 	%f52, %f49, %f51;
	ld.global.f32 	%f53, [%rd8+-4];
	div.rn.f32 	%f54, %f53, %f1;
	add.f32 	%f55, %f52, %f54;
	ld.global.f32 	%f56, [%rd8];
	div.rn.f32 	%f57, %f56, %f1;
	add.f32 	%f58, %f55, %f57;
	ld.global.f32 	%f59, [%rd8+4];
	div.rn.f32 	%f60, %f59, %f1;
	add.f32 	%f61, %f58, %f60;
	ld.global.f32 	%f62, [%rd8+8];
	div.rn.f32 	%f63, %f62, %f1;
	add.f32 	%f64, %f61, %f63;
	ld.global.f32 	%f65, [%rd8+12];
	div.rn.f32 	%f66, %f65, %f1;
	add.f32 	%f67, %f64, %f66;
	ld.global.f32 	%f68, [%rd8+16];
	div.rn.f32 	%f69, %f68, %f1;
	add.f32 	%f70, %f67, %f69;
	ld.global.f32 	%f71, [%rd8+20];
	div.rn.f32 	%f72, %f71, %f1;
	add.f32 	%f73, %f70, %f72;
	ld.global.f32 	%f74, [%rd8+24];
	div.rn.f32 	%f75, %f74, %f1;
	add.f32 	%f76, %f73, %f75;
	ld.global.f32 	%f77, [%rd8+28];
	div.rn.f32 	%f78, %f77, %f1;
	add.f32 	%f229, %f76, %f78;
	add.s32 	%r88, %r88, 16;
	add.s32 	%r87, %r87, 16;
	setp.eq.s32 	%p4, %r88, 0;
	@%p4 bra 	$L__BB0_5;
	bra.uni 	$L__BB0_4;
$L__BB0_5:
	setp.eq.s32 	%p5, %r5, 0;
	@%p5 bra 	$L__BB0_14;
	and.b32  	%r9, %r63, 7;
	setp.lt.u32 	%p6, %r5, 8;
	@%p6 bra 	$L__BB0_8;
	add.s32 	%r68, %r82, %r4;
	mul.wide.s32 	%rd9, %r68, 4;
	add.s64 	%rd10, %rd1, %rd9;
	ld.global.f32 	%f80, [%rd10];
	div.rn.f32 	%f81, %f80, %f1;
	add.f32 	%f82, %f229, %f81;
	ld.global.f32 	%f83, [%rd10+4];
	div.rn.f32 	%f84, %f83, %f1;
	add.f32 	%f85, %f82, %f84;
	ld.global.f32 	%f86, [%rd10+8];
	div.rn.f32 	%f87, %f86, %f1;
	add.f32 	%f88, %f85, %f87;
	ld.global.f32 	%f89, [%rd10+12];
	div.rn.f32 	%f90, %f89, %f1;
	add.f32 	%f91, %f88, %f90;
	ld.global.f32 	%f92, [%rd10+16];
	div.rn.f32 	%f93, %f92, %f1;
	add.f32 	%f94, %f91, %f93;
	ld.global.f32 	%f95, [%rd10+20];
	div.rn.f32 	%f96, %f95, %f1;
	add.f32 	%f97, %f94, %f96;
	ld.global.f32 	%f98, [%rd10+24];
	div.rn.f32 	%f99, %f98, %f1;
	add.f32 	%f100, %f97, %f99;
	ld.global.f32 	%f101, [%rd10+28];
	div.rn.f32 	%f102, %f101, %f1;
	add.f32 	%f229, %f100, %f102;
	add.s32 	%r82, %r82, 8;
$L__BB0_8:
	setp.eq.s32 	%p7, %r9, 0;
	@%p7 bra 	$L__BB0_14;
	and.b32  	%r12, %r63, 3;
	setp.lt.u32 	%p8, %r9, 4;
	@%p8 bra 	$L__BB0_11;
	add.s32 	%r69, %r82, %r4;
	mul.wide.s32 	%rd11, %r69, 4;
	add.s64 	%rd12, %rd1, %rd11;
	ld.global.f32 	%f104, [%rd12];
	div.rn.f32 	%f105, %f104, %f1;
	add.f32 	%f106, %f229, %f105;
	ld.global.f32 	%f107, [%rd12+4];
	div.rn.f32 	%f108, %f107, %f1;
	add.f32 	%f109, %f106, %f108;
	ld.global.f32 	%f110, [%rd12+8];
	div.rn.f32 	%f111, %f110, %f1;
	add.f32 	%f112, %f109, %f111;
	ld.global.f32 	%f113, [%rd12+12];
	div.rn.f32 	%f114, %f113, %f1;
	add.f32 	%f229, %f112, %f114;
	add.s32 	%r82, %r82, 4;
$L__BB0_11:
	setp.eq.s32 	%p9, %r12, 0;
	@%p9 bra 	$L__BB0_14;
	add.s32 	%r86, %r82, %r4;
	neg.s32 	%r85, %r12;
$L__BB0_13:
	.pragma "nounroll";
	mul.wide.s32 	%rd13, %r86, 4;
	add.s64 	%rd14, %rd1, %rd13;
	ld.global.f32 	%f115, [%rd14];
	div.rn.f32 	%f116, %f115, %f1;
	add.f32 	%f229, %f229, %f116;
	add.s32 	%r86, %r86, 1;
	add.s32 	%r85, %r85, 1;
	setp.ne.s32 	%p10, %r85, 0;
	@%p10 bra 	$L__BB0_13;
$L__BB0_14:
	setp.lt.s32 	%p11, %r63, 1;
	mov.f32 	%f238, 0f00000000;
	@%p11 bra 	$L__BB0_26;
	mul.lo.s32 	%r21, %r63, %r3;
	and.b32  	%r22, %r63, 7;
	setp.lt.u32 	%p12, %r63, 8;
	mov.f32 	%f238, 0f00000000;
	mov.b32 	%r92, 0;
	@%p12 bra 	$L__BB0_18;
	and.b32  	%r92, %r63, 2147483640;
	neg.s32 	%r91, %r92;
	shl.b32 	%r25, %r64, 3;
	add.s64 	%rd4, %rd1, 16;
	mov.f32 	%f238, 0f00000000;
	mul.wide.s32 	%rd19, %r64, 4;
	mov.u32 	%r89, %r21;
	mov.u32 	%r90, %r3;
$L__BB0_17:
	.pragma "nounroll";
	mul.wide.s32 	%rd15, %r89, 4;
	add.s64 	%rd16, %rd4, %rd15;
	ld.global.f32 	%f121, [%rd16+-16];
	sub.f32 	%f122, %f121, %f229;
	mul.wide.s32 	%rd17, %r90, 4;
	add.s64 	%rd18, %rd2, %rd17;
	st.global.f32 	[%rd18], %f122;
	fma.rn.f32 	%f123, %f122, %f122, %f238;
	ld.global.f32 	%f124, [%rd16+-12];
	sub.f32 	%f125, %f124, %f229;
	add.s64 	%rd20, %rd18, %rd19;
	st.global.f32 	[%rd20], %f125;
	fma.rn.f32 	%f126, %f125, %f125, %f123;
	ld.global.f32 	%f127, [%rd16+-8];
	sub.f32 	%f128, %f127, %f229;
	add.s64 	%rd21, %rd20, %rd19;
	st.global.f32 	[%rd21], %f128;
	fma.rn.f32 	%f129, %f128, %f128, %f126;
	ld.global.f32 	%f130, [%rd16+-4];
	sub.f32 	%f131, %f130, %f229;
	add.s64 	%rd22, %rd21, %rd19;
	st.global.f32 	[%rd22], %f131;
	fma.rn.f32 	%f132, %f131, %f131, %f129;
	ld.global.f32 	%f133, [%rd16];
	sub.f32 	%f134, %f133, %f229;
	add.s64 	%rd23, %rd22, %rd19;
	st.global.f32 	[%rd23], %f134;
	fma.rn.f32 	%f135, %f134, %f134, %f132;
	ld.global.f32 	%f136, [%rd16+4];
	sub.f32 	%f137, %f136, %f229;
	add.s64 	%rd24, %rd23, %rd19;
	st.global.f32 	[%rd24], %f137;
	fma.rn.f32 	%f138, %f137, %f137, %f135;
	ld.global.f32 	%f139, [%rd16+8];
	sub.f32 	%f140, %f139, %f229;
	add.s64 	%rd25, %rd24, %rd19;
	st.global.f32 	[%rd25], %f140;
	fma.rn.f32 	%f141, %f140, %f140, %f138;
	ld.global.f32 	%f142, [%rd16+12];
	sub.f32 	%f143, %f142, %f229;
	add.s64 	%rd26, %rd25, %rd19;
	st.global.f32 	[%rd26], %f143;
	fma.rn.f32 	%f238, %f143, %f143, %f141;
	add.s32 	%r91, %r91, 8;
	add.s32 	%r90, %r90, %r25;
	add.s32 	%r89, %r89, 8;
	setp.ne.s32 	%p13, %r91, 0;
	@%p13 bra 	$L__BB0_17;
$L__BB0_18:
	setp.eq.s32 	%p14, %r22, 0;
	@%p14 bra 	$L__BB0_26;
	and.b32  	%r37, %r63, 3;
	setp.lt.u32 	%p15, %r22, 4;
	@%p15 bra 	$L__BB0_21;
	add.s32 	%r71, %r92, %r21;
	mul.wide.s32 	%rd27, %r71, 4;
	add.s64 	%rd28, %rd1, %rd27;
	ld.global.f32 	%f145, [%rd28];
	sub.f32 	%f146, %f145, %f229;
	mad.lo.s32 	%r72, %r92, %r64, %r3;
	mul.wide.s32 	%rd29, %r72, 4;
	add.s64 	%rd30, %rd2, %rd29;
	st.global.f32 	[%rd30], %f146;
	fma.rn.f32 	%f147, %f146, %f146, %f238;
	ld.global.f32 	%f148, [%rd28+4];
	sub.f32 	%f149, %f148, %f229;
	mul.wide.s32 	%rd31, %r64, 4;
	add.s64 	%rd32, %rd30, %rd31;
	st.global.f32 	[%rd32], %f149;
	fma.rn.f32 	%f150, %f149, %f149, %f147;
	ld.global.f32 	%f151, [%rd28+8];
	sub.f32 	%f152, %f151, %f229;
	add.s64 	%rd33, %rd32, %rd31;
	st.global.f32 	[%rd33], %f152;
	fma.rn.f32 	%f153, %f152, %f152, %f150;
	ld.global.f32 	%f154, [%rd28+12];
	sub.f32 	%f155, %f154, %f229;
	add.s64 	%rd34, %rd33, %rd31;
	st.global.f32 	[%rd34], %f155;
	fma.rn.f32 	%f238, %f155, %f155, %f153;
	add.s32 	%r92, %r92, 4;
$L__BB0_21:
	setp.eq.s32 	%p16, %r37, 0;
	@%p16 bra 	$L__BB0_26;
	setp.eq.s32 	%p17, %r37, 1;
	@%p17 bra 	$L__BB0_24;
	add.s32 	%r73, %r92, %r21;
	mul.wide.s32 	%rd35, %r73, 4;
	add.s64 	%rd36, %rd1, %rd35;
	ld.global.f32 	%f157, [%rd36];
	sub.f32 	%f158, %f157, %f229;
	mad.lo.s32 	%r74, %r92, %r64, %r3;
	mul.wide.s32 	%rd37, %r74, 4;
	add.s64 	%rd38, %rd2, %rd37;
	st.global.f32 	[%rd38], %f158;
	fma.rn.f32 	%f159, %f158, %f158, %f238;
	ld.global.f32 	%f160, [%rd36+4];
	sub.f32 	%f161, %f160, %f229;
	mul.wide.s32 	%rd39, %r64, 4;
	add.s64 	%rd40, %rd38, %rd39;
	st.global.f32 	[%rd40], %f161;
	fma.rn.f32 	%f238, %f161, %f161, %f159;
	add.s32 	%r92, %r92, 2;
$L__BB0_24:
	and.b32  	%r75, %r63, 1;
	setp.eq.b32 	%p18, %r75, 1;
	not.pred 	%p19, %p18;
	@%p19 bra 	$L__BB0_26;
	add.s32 	%r76, %r92, %r21;
	mul.wide.s32 	%rd41, %r76, 4;
	add.s64 	%rd42, %rd1, %rd41;
	ld.global.f32 	%f162, [%rd42];
	sub.f32 	%f163, %f162, %f229;
	mad.lo.s32 	%r77, %r92, %r64, %r3;
	mul.wide.s32 	%rd43, %r77, 4;
	add.s64 	%rd44, %rd2, %rd43;
	st.global.f32 	[%rd44], %f163;
	fma.rn.f32 	%f238, %f163, %f163, %f238;
$L__BB0_26:
	setp.lt.s32 	%p20, %r63, 1;
	sqrt.rn.f32 	%f27, %f238;
	@%p20 bra 	$L__BB0_39;
	and.b32  	%r42, %r63, 15;
	setp.lt.u32 	%p21, %r63, 16;
	mov.b32 	%r98, 0;
	@%p21 bra 	$L__BB0_30;
	and.b32  	%r98, %r63, 2147483632;
	neg.s32 	%r96, %r98;
	shl.b32 	%r45, %r64, 4;
	mul.wide.s32 	%rd47, %r64, 4;
	mov.u32 	%r95, %r3;
$L__BB0_29:
	.pragma "nounroll";
	mul.wide.s32 	%rd45, %r95, 4;
	add.s64 	%rd46, %rd2, %rd45;
	ld.global.f32 	%f164, [%rd46];
	div.rn.f32 	%f165, %f164, %f27;
	st.global.f32 	[%rd46], %f165;
	add.s64 	%rd48, %rd46, %rd47;
	ld.global.f32 	%f166, [%rd48];
	div.rn.f32 	%f167, %f166, %f27;
	st.global.f32 	[%rd48], %f167;
	add.s64 	%rd49, %rd48, %rd47;
	ld.global.f32 	%f168, [%rd49];
	div.rn.f32 	%f169, %f168, %f27;
	st.global.f32 	[%rd49], %f169;
	add.s64 	%rd50, %rd49, %rd47;
	ld.global.f32 	%f170, [%rd50];
	div.rn.f32 	%f171, %f170, %f27;
	st.global.f32 	[%rd50], %f171;
	add.s64 	%rd51, %rd50, %rd47;
	ld.global.f32 	%f172, [%rd51];
	div.rn.f32 	%f173, %f172, %f27;
	st.global.f32 	[%rd51], %f173;
	add.s64 	%rd52, %rd51, %rd47;
	ld.global.f32 	%f174, [%rd52];
	div.rn.f32 	%f175, %f174, %f27;
	st.global.f32 	[%rd52], %f175;
	add.s64 	%rd53, %rd52, %rd47;
	ld.global.f32 	%f176, [%rd53];
	div.rn.f32 	%f177, %f176, %f27;
	st.global.f32 	[%rd53], %f177;
	add.s64 	%rd54, %rd53, %rd47;
	ld.global.f32 	%f178, [%rd54];
	div.rn.f32 	%f179, %f178, %f27;
	st.global.f32 	[%rd54], %f179;
	add.s64 	%rd55, %rd54, %rd47;
	ld.global.f32 	%f180, [%rd55];
	div.rn.f32 	%f181, %f180, %f27;
	st.global.f32 	[%rd55], %f181;
	add.s64 	%rd56, %rd55, %rd47;
	ld.global.f32 	%f182, [%rd56];
	div.rn.f32 	%f183, %f182, %f27;
	st.global.f32 	[%rd56], %f183;
	add.s64 	%rd57, %rd56, %rd47;
	ld.global.f32 	%f184, [%rd57];
	div.rn.f32 	%f185, %f184, %f27;
	st.global.f32 	[%rd57], %f185;
	add.s64 	%rd58, %rd57, %rd47;
	ld.global.f32 	%f186, [%rd58];
	div.rn.f32 	%f187, %f186, %f27;
	st.global.f32 	[%rd58], %f187;
	add.s64 	%rd59, %rd58, %rd47;
	ld.global.f32 	%f188, [%rd59];
	div.rn.f32 	%f189, %f188, %f27;
	st.global.f32 	[%rd59], %f189;
	add.s64 	%rd60, %rd59, %rd47;
	ld.global.f32 	%f190, [%rd60];
	div.rn.f32 	%f191, %f190, %f27;
	st.global.f32 	[%rd60], %f191;
	add.s64 	%rd61, %rd60, %rd47;
	ld.global.f32 	%f192, [%rd61];
	div.rn.f32 	%f193, %f192, %f27;
	st.global.f32 	[%rd61], %f193;
	add.s64 	%rd62, %rd61, %rd47;
	ld.global.f32 	%f194, [%rd62];
	div.rn.f32 	%f195, %f194, %f27;
	st.global.f32 	[%rd62], %f195;
	add.s32 	%r96, %r96, 16;
	add.s32 	%r95, %r95, %r45;
	setp.ne.s32 	%p22, %r96, 0;
	@%p22 bra 	$L__BB0_29;
$L__BB0_30:
	setp.eq.s32 	%p23, %r42, 0;
	@%p23 bra 	$L__BB0_39;
	and.b32  	%r51, %r63, 7;
	setp.lt.u32 	%p24, %r42, 8;
	@%p24 bra 	$L__BB0_33;
	mad.lo.s32 	%r79, %r98, %r64, %r3;
	mul.wide.s32 	%rd63, %r79, 4;
	add.s64 	%rd64, %rd2, %rd63;
	ld.global.f32 	%f196, [%rd64];
	div.rn.f32 	%f197, %f196, %f27;
	st.global.f32 	[%rd64], %f197;
	mul.wide.s32 	%rd65, %r64, 4;
	add.s64 	%rd66, %rd64, %rd65;
	ld.global.f32 	%f198, [%rd66];
	div.rn.f32 	%f199, %f198, %f27;
	st.global.f32 	[%rd66], %f199;
	add.s64 	%rd67, %rd66, %rd65;
	ld.global.f32 	%f200, [%rd67];
	div.rn.f32 	%f201, %f200, %f27;
	st.global.f32 	[%rd67], %f201;
	add.s64 	%rd68, %rd67, %rd65;
	ld.global.f32 	%f202, [%rd68];
	div.rn.f32 	%f203, %f202, %f27;
	st.global.f32 	[%rd68], %f203;
	add.s64 	%rd69, %rd68, %rd65;
	ld.global.f32 	%f204, [%rd69];
	div.rn.f32 	%f205, %f204, %f27;
	st.global.f32 	[%rd69], %f205;
	add.s64 	%rd70, %rd69, %rd65;
	ld.global.f32 	%f206, [%rd70];
	div.rn.f32 	%f207, %f206, %f27;
	st.global.f32 	[%rd70], %f207;
	add.s64 	%rd71, %rd70, %rd65;
	ld.global.f32 	%f208, [%rd71];
	div.rn.f32 	%f209, %f208, %f27;
	st.global.f32 	[%rd71], %f209;
	add.s64 	%rd72, %rd71, %rd65;
	ld.global.f32 	%f210, [%rd72];
	div.rn.f32 	%f211, %f210, %f27;
	st.global.f32 	[%rd72], %f211;
	add.s32 	%r98, %r98, 8;
$L__BB0_33:
	setp.eq.s32 	%p25, %r51, 0;
	@%p25 bra 	$L__BB0_39;
	and.b32  	%r54, %r63, 3;
	setp.lt.u32 	%p26, %r51, 4;
	@%p26 bra 	$L__BB0_36;
	mad.lo.s32 	%r80, %r98, %r64, %r3;
	mul.wide.s32 	%rd73, %r80, 4;
	add.s64 	%rd74, %rd2, %rd73;
	ld.global.f32 	%f212, [%rd74];
	div.rn.f32 	%f213, %f212, %f27;
	st.global.f32 	[%rd74], %f213;
	mul.wide.s32 	%rd75, %r64, 4;
	add.s64 	%rd76, %rd74, %rd75;
	ld.global.f32 	%f214, [%rd76];
	div.rn.f32 	%f215, %f214, %f27;
	st.global.f32 	[%rd76], %f215;
	add.s64 	%rd77, %rd76, %rd75;
	ld.global.f32 	%f216, [%rd77];
	div.rn.f32 	%f217, %f216, %f27;
	st.global.f32 	[%rd77], %f217;
	add.s64 	%rd78, %rd77, %rd75;
	ld.global.f32 	%f218, [%rd78];
	div.rn.f32 	%f219, %f218, %f27;
	st.global.f32 	[%rd78], %f219;
	add.s32 	%r98, %r98, 4;
$L__BB0_36:
	setp.eq.s32 	%p27, %r54, 0;
	@%p27 bra 	$L__BB0_39;
	mad.lo.s32 	%r81, %r98, %r64, %r2;
	add.s32 	%r101, %r81, %r1;
	neg.s32 	%r100, %r54;
$L__BB0_38:
	.pragma "nounroll";
	mul.wide.s32 	%rd79, %r101, 4;
	add.s64 	%rd80, %rd2, %rd79;
	ld.global.f32 	%f220, [%rd80];
	div.rn.f32 	%f221, %f220, %f27;
	st.global.f32 	[%rd80], %f221;
	add.s32 	%r101, %r101, %r64;
	add.s32 	%r100, %r100, 1;
	setp.ne.s32 	%p28, %r100, 0;
	@%p28 bra 	$L__BB0_38;
$L__BB0_39:
	ret;

}
	// .globl	_Z16calculate_resultiiPfS_
.visible .entry _Z16calculate_resultiiPfS_(
	.param .u32 _Z16calculate_resultiiPfS__param_0,
	.param .u32 _Z16calculate_resultiiPfS__param_1,
	.param .u64 .ptr .align 1 _Z16calculate_resultiiPfS__param_2,
	.param .u64 .ptr .align 1 _Z16calculate_resultiiPfS__param_3
)
{
	.reg .pred 	%p<4>;
	.reg .b32 	%r<36>;
	.reg .b32 	%f<747>;
	.reg .b64 	%rd<25>;

	ld.param.u32 	%r10, [_Z16calculate_resultiiPfS__param_0];
	mov.u32 	%r12, %tid.x;
	mov.u32 	%r13, %ctaid.x;
	mov.u32 	%r14, %ntid.x;
	mad.lo.s32 	%r15, %r13, %r14, %r12;
	mul.lo.s32 	%r34, %r15, 12;
	mov.u32 	%r16, %tid.y;
	mov.u32 	%r17, %ctaid.y;
	mov.u32 	%r18, %ntid.y;
	mad.lo.s32 	%r19, %r17, %r18, %r16;
	mul.lo.s32 	%r35, %r19, 12;
	setp.lt.s32 	%p1, %r34, %r35;
	@%p1 bra 	$L__BB1_5;
	setp.lt.s32 	%p2, %r10, 1;
	mov.f32 	%f603, 0f00000000;
	mov.f32 	%f604, %f603;
	mov.f32 	%f605, %f603;
	mov.f32 	%f606, %f603;
	mov.f32 	%f607, %f603;
	mov.f32 	%f608, %f603;
	mov.f32 	%f609, %f603;
	mov.f32 	%f610, %f603;
	mov.f32 	%f611, %f603;
	mov.f32 	%f612, %f603;
	mov.f32 	%f613, %f603;
	mov.f32 	%f614, %f603;
	mov.f32 	%f615, %f603;
	mov.f32 	%f616, %f603;
	mov.f32 	%f617, %f603;
	mov.f32 	%f618, %f603;
	mov.f32 	%f619, %f603;
	mov.f32 	%f620, %f603;
	mov.f32 	%f621, %f603;
	mov.f32 	%f622, %f603;
	mov.f32 	%f623, %f603;
	mov.f32 	%f624, %f603;
	mov.f32 	%f625, %f603;
	mov.f32 	%f626, %f603;
	mov.f32 	%f627, %f603;
	mov.f32 	%f628, %f603;
	mov.f32 	%f629, %f603;
	mov.f32 	%f630, %f603;
	mov.f32 	%f631, %f603;
	mov.f32 	%f632, %f603;
	mov.f32 	%f633, %f603;
	mov.f32 	%f634, %f603;
	mov.f32 	%f635, %f603;
	mov.f32 	%f636, %f603;
	mov.f32 	%f637, %f603;
	mov.f32 	%f638, %f603;
	mov.f32 	%f639, %f603;
	mov.f32 	%f640, %f603;
	mov.f32 	%f641, %f603;
	mov.f32 	%f642, %f603;
	mov.f32 	%f643, %f603;
	mov.f32 	%f644, %f603;
	mov.f32 	%f645, %f603;
	mov.f32 	%f646, %f603;
	mov.f32 	%f647, %f603;
	mov.f32 	%f648, %f603;
	mov.f32 	%f649, %f603;
	mov.f32 	%f650, %f603;
	mov.f32 	%f651, %f603;
	mov.f32 	%f652, %f603;
	mov.f32 	%f653, %f603;
	mov.f32 	%f654, %f603;
	mov.f32 	%f655, %f603;
	mov.f32 	%f656, %f603;
	mov.f32 	%f657, %f603;
	mov.f32 	%f658, %f603;
	mov.f32 	%f659, %f603;
	mov.f32 	%f660, %f603;
	mov.f32 	%f661, %f603;
	mov.f32 	%f662, %f603;
	mov.f32 	%f663, %f603;
	mov.f32 	%f664, %f603;
	mov.f32 	%f665, %f603;
	mov.f32 	%f666, %f603;
	mov.f32 	%f667, %f603;
	mov.f32 	%f668, %f603;
	mov.f32 	%f669, %f603;
	mov.f32 	%f670, %f603;
	mov.f32 	%f671, %f603;
	mov.f32 	%f672, %f603;
	mov.f32 	%f673, %f603;
	mov.f32 	%f674, %f603;
	mov.f32 	%f675, %f603;
	mov.f32 	%f676, %f603;
	mov.f32 	%f677, %f603;
	mov.f32 	%f678, %f603;
	mov.f32 	%f679, %f603;
	mov.f32 	%f680, %f603;
	mov.f32 	%f681, %f603;
	mov.f32 	%f682, %f603;
	mov.f32 	%f683, %f603;
	mov.f32 	%f684, %f603;
	mov.f32 	%f685, %f603;
	mov.f32 	%f686, %f603;
	mov.f32 	%f687, %f603;
	mov.f32 	%f688, %f603;
	mov.f32 	%f689, %f603;
	mov.f32 	%f690, %f603;
	mov.f32 	%f691, %f603;
	mov.f32 	%f692, %f603;
	mov.f32 	%f693, %f603;
	mov.f32 	%f694, %f603;
	mov.f32 	%f695, %f603;
	mov.f32 	%f696, %f603;
	mov.f32 	%f697, %f603;
	mov.f32 	%f698, %f603;
	mov.f32 	%f699, %f603;
	mov.f32 	%f700, %f603;
	mov.f32 	%f701, %f603;
	mov.f32 	%f702, %f603;
	mov.f32 	%f703, %f603;
	mov.f32 	%f704, %f603;
	mov.f32 	%f705, %f603;
	mov.f32 	%f706, %f603;
	mov.f32 	%f707, %f603;
	mov.f32 	%f708, %f603;
	mov.f32 	%f709, %f603;
	mov.f32 	%f710, %f603;
	mov.f32 	%f711, %f603;
	mov.f32 	%f712, %f603;
	mov.f32 	%f713, %f603;
	mov.f32 	%f714, %f603;
	mov.f32 	%f715, %f603;
	mov.f32 	%f716, %f603;
	mov.f32 	%f717, %f603;
	mov.f32 	%f718, %f603;
	mov.f32 	%f719, %f603;
	mov.f32 	%f720, %f603;
	mov.f32 	%f721, %f603;
	mov.f32 	%f722, %f603;
	mov.f32 	%f723, %f603;
	mov.f32 	%f724, %f603;
	mov.f32 	%f725, %f603;
	mov.f32 	%f726, %f603;
	mov.f32 	%f727, %f603;
	mov.f32 	%f728, %f603;
	mov.f32 	%f729, %f603;
	mov.f32 	%f730, %f603;
	mov.f32 	%f731, %f603;
	mov.f32 	%f732, %f603;
	mov.f32 	%f733, %f603;
	mov.f32 	%f734, %f603;
	mov.f32 	%f735, %f603;
	mov.f32 	%f736, %f603;
	mov.f32 	%f737, %f603;
	mov.f32 	%f738, %f603;
	mov.f32 	%f739, %f603;
	mov.f32 	%f740, %f603;
	mov.f32 	%f741, %f603;
	mov.f32 	%f742, %f603;
	mov.f32 	%f743, %f603;
	mov.f32 	%f744, %f603;
	mov.f32 	%f745, %f603;
	mov.f32 	%f746, %f603;
	@%p2 bra 	$L__BB1_4;
	neg.s32 	%r33, %r10;
	mov.f32 	%f603, 0f00000000;
$L__BB1_3:
	ld.param.u64 	%rd24, [_Z16calculate_resultiiPfS__param_3];
	ld.param.u32 	%r31, [_Z16calculate_resultiiPfS__param_1];
	cvta.to.global.u64 	%rd3, %rd24;
	mul.wide.s32 	%rd4, %r35, 4;
	add.s64 	%rd5, %rd3, %rd4;
	ld.global.f32 	%f435, [%rd5];
	mul.wide.s32 	%rd6, %r34, 4;
	add.s64 	%rd7, %rd3, %rd6;
	ld.global.f32 	%f436, [%rd7];
	fma.rn.f32 	%f746, %f436, %f435, %f746;
	ld.global.f32 	%f437, [%rd7+4];
	fma.rn.f32 	%f734, %f437, %f435, %f734;
	ld.global.f32 	%f438, [%rd7+8];
	fma.rn.f32 	%f722, %f438, %f435, %f722;
	ld.global.f32 	%f439, [%rd7+12];
	fma.rn.f32 	%f710, %f439, %f435, %f710;
	ld.global.f32 	%f440, [%rd7+16];
	fma.rn.f32 	%f698, %f440, %f435, %f698;
	ld.global.f32 	%f441, [%rd7+20];
	fma.rn.f32 	%f686, %f441, %f435, %f686;
	ld.global.f32 	%f442, [%rd7+24];
	fma.rn.f32 	%f674, %f442, %f435, %f674;
	ld.global.f32 	%f443, [%rd7+28];
	fma.rn.f32 	%f662, %f443, %f435, %f662;
	ld.global.f32 	%f444, [%rd7+32];
	fma.rn.f32 	%f650, %f444, %f435, %f650;
	ld.global.f32 	%f445, [%rd7+36];
	fma.rn.f32 	%f638, %f445, %f435, %f638;
	ld.global.f32 	%f446, [%rd7+40];
	fma.rn.f32 	%f626, %f446, %f435, %f626;
	ld.global.f32 	%f447, [%rd7+44];
	fma.rn.f32 	%f614, %f447, %f435, %f614;
	ld.global.f32 	%f448, [%rd5+4];
	fma.rn.f32 	%f745, %f436, %f448, %f745;
	fma.rn.f32 	%f733, %f437, %f448, %f733;
	fma.rn.f32 	%f721, %f438, %f448, %f721;
	fma.rn.f32 	%f709, %f439, %f448, %f709;
	fma.rn.f32 	%f697, %f440, %f448, %f697;
	fma.rn.f32 	%f685, %f441, %f448, %f685;
	fma.rn.f32 	%f673, %f442, %f448, %f673;
	fma.rn.f32 	%f661, %f443, %f448, %f661;
	fma.rn.f32 	%f649, %f444, %f448, %f649;
	fma.rn.f32 	%f637, %f445, %f448, %f637;
	fma.rn.f32 	%f625, %f446, %f448, %f625;
	fma.rn.f32 	%f613, %f447, %f448, %f613;
	ld.global.f32 	%f449, [%rd5+8];
	fma.rn.f32 	%f744, %f436, %f449, %f744;
	fma.rn.f32 	%f732, %f437, %f449, %f732;
	fma.rn.f32 	%f720, %f438, %f449, %f720;
	fma.rn.f32 	%f708, %f439, %f449, %f708;
	fma.rn.f32 	%f696, %f440, %f449, %f696;
	fma.rn.f32 	%f684, %f441, %f449, %f684;
	fma.rn.f32 	%f672, %f442, %f449, %f672;
	fma.rn.f32 	%f660, %f443, %f449, %f660;
	fma.rn.f32 	%f648, %f444, %f449, %f648;
	fma.rn.f32 	%f636, %f445, %f449, %f636;
	fma.rn.f32 	%f624, %f446, %f449, %f624;
	fma.rn.f32 	%f612, %f447, %f449, %f612;
	ld.global.f32 	%f450, [%rd5+12];
	fma.rn.f32 	%f743, %f436, %f450, %f743;
	fma.rn.f32 	%f731, %f437, %f450, %f731;
	fma.rn.f32 	%f719, %f438, %f450, %f719;
	fma.rn.f32 	%f707, %f439, %f450, %f707;
	fma.rn.f32 	%f695, %f440, %f450, %f695;
	fma.rn.f32 	%f683, %f441, %f450, %f683;
	fma.rn.f32 	%f671, %f442, %f450, %f671;
	fma.rn.f32 	%f659, %f443, %f450, %f659;
	fma.rn.f32 	%f647, %f444, %f450, %f647;
	fma.rn.f32 	%f635, %f445, %f450, %f635;
	fma.rn.f32 	%f623, %f446, %f450, %f623;
	fma.rn.f32 	%f611, %f447, %f450, %f611;
	ld.global.f32 	%f451, [%rd5+16];
	fma.rn.f32 	%f742, %f436, %f451, %f742;
	fma.rn.f32 	%f730, %f437, %f451, %f730;
	fma.rn.f32 	%f718, %f438, %f451, %f718;
	fma.rn.f32 	%f706, %f439, %f451, %f706;
	fma.rn.f32 	%f694, %f440, %f451, %f694;
	fma.rn.f32 	%f682, %f441, %f451, %f682;
	fma.rn.f32 	%f670, %f442, %f451, %f670;
	fma.rn.f32 	%f658, %f443, %f451, %f658;
	fma.rn.f32 	%f646, %f444, %f451, %f646;
	fma.rn.f32 	%f634, %f445, %f451, %f634;
	fma.rn.f32 	%f622, %f446, %f451, %f622;
	fma.rn.f32 	%f610, %f447, %f451, %f610;
	ld.global.f32 	%f452, [%rd5+20];
	fma.rn.f32 	%f741, %f436, %f452, %f741;
	fma.rn.f32 	%f729, %f437, %f452, %f729;
	fma.rn.f32 	%f717, %f438, %f452, %f717;
	fma.rn.f32 	%f705, %f439, %f452, %f705;
	fma.rn.f32 	%f693, %f440, %f452, %f693;
	fma.rn.f32 	%f681, %f441, %f452, %f681;
	fma.rn.f32 	%f669, %f442, %f452, %f669;
	fma.rn.f32 	%f657, %f443, %f452, %f657;
	fma.rn.f32 	%f645, %f444, %f452, %f645;
	fma.rn.f32 	%f633, %f445, %f452, %f633;
	fma.rn.f32 	%f621, %f446, %f452, %f621;
	fma.rn.f32 	%f609, %f447, %f452, %f609;
	ld.global.f32 	%f453, [%rd5+24];
	fma.rn.f32 	%f740, %f436, %f453, %f740;
	fma.rn.f32 	%f728, %f437, %f453, %f728;
	fma.rn.f32 	%f716, %f438, %f453, %f716;
	fma.rn.f32 	%f704, %f439, %f453, %f704;
	fma.rn.f32 	%f692, %f440, %f453, %f692;
	fma.rn.f32 	%f680, %f441, %f453, %f680;
	fma.rn.f32 	%f668, %f442, %f453, %f668;
	fma.rn.f32 	%f656, %f443, %f453, %f656;
	fma.rn.f32 	%f644, %f444, %f453, %f644;
	fma.rn.f32 	%f632, %f445, %f453, %f632;
	fma.rn.f32 	%f620, %f446, %f453, %f620;
	fma.rn.f32 	%f608, %f447, %f453, %f608;
	ld.global.f32 	%f454, [%rd5+28];
	fma.rn.f32 	%f739, %f436, %f454, %f739;
	fma.rn.f32 	%f727, %f437, %f454, %f727;
	fma.rn.f32 	%f715, %f438, %f454, %f715;
	fma.rn.f32 	%f703, %f439, %f454, %f703;
	fma.rn.f32 	%f691, %f440, %f454, %f691;
	fma.rn.f32 	%f679, %f441, %f454, %f679;
	fma.rn.f32 	%f667, %f442, %f454, %f667;
	fma.rn.f32 	%f655, %f443, %f454, %f655;
	fma.rn.f32 	%f643, %f444, %f454, %f643;
	fma.rn.f32 	%f631, %f445, %f454, %f631;
	fma.rn.f32 	%f619, %f446, %f454, %f619;
	fma.rn.f32 	%f607, %f447, %f454, %f607;
	ld.global.f32 	%f455, [%rd5+32];
	fma.rn.f32 	%f738, %f436, %f455, %f738;
	fma.rn.f32 	%f726, %f437, %f455, %f726;
	fma.rn.f32 	%f714, %f438, %f455, %f714;
	fma.rn.f32 	%f702, %f439, %f455, %f702;
	fma.rn.f32 	%f690, %f440, %f455, %f690;
	fma.rn.f32 	%f678, %f441, %f455, %f678;
	fma.rn.f32 	%f666, %f442, %f455, %f666;
	fma.rn.f32 	%f654, %f443, %f455, %f654;
	fma.rn.f32 	%f642, %f444, %f455, %f642;
	fma.rn.f32 	%f630, %f445, %f455, %f630;
	fma.rn.f32 	%f618, %f446, %f455, %f618;
	fma.rn.f32 	%f606, %f447, %f455, %f606;
	ld.global.f32 	%f456, [%rd5+36];
	fma.rn.f32 	%f737, %f436, %f456, %f737;
	fma.rn.f32 	%f725, %f437, %f456, %f725;
	fma.rn.f32 	%f713, %f438, %f456, %f713;
	fma.rn.f32 	%f701, %f439, %f456, %f701;
	fma.rn.f32 	%f689, %f440, %f456, %f689;
	fma.rn.f32 	%f677, %f441, %f456, %f677;
	fma.rn.f32 	%f665, %f442, %f456, %f665;
	fma.rn.f32 	%f653, %f443, %f456, %f653;
	fma.rn.f32 	%f641, %f444, %f456, %f641;
	fma.rn.f32 	%f629, %f445, %f456, %f629;
	fma.rn.f32 	%f617, %f446, %f456, %f617;
	fma.rn.f32 	%f605, %f447, %f456, %f605;
	ld.global.f32 	%f457, [%rd5+40];
	fma.rn.f32 	%f736, %f436, %f457, %f736;
	fma.rn.f32 	%f724, %f437, %f457, %f724;
	fma.rn.f32 	%f712, %f438, %f457, %f712;
	fma.rn.f32 	%f700, %f439, %f457, %f700;
	fma.rn.f32 	%f688, %f440, %f457, %f688;
	fma.rn.f32 	%f676, %f441, %f457, %f676;
	fma.rn.f32 	%f664, %f442, %f457, %f664;
	fma.rn.f32 	%f652, %f443, %f457, %f652;
	fma.rn.f32 	%f640, %f444, %f457, %f640;
	fma.rn.f32 	%f628, %f445, %f457, %f628;
	fma.rn.f32 	%f616, %f446, %f457, %f616;
	fma.rn.f32 	%f604, %f447, %f457, %f604;
	ld.global.f32 	%f458, [%rd5+44];
	fma.rn.f32 	%f735, %f436, %f458, %f735;
	fma.rn.f32 	%f723, %f437, %f458, %f723;
	fma.rn.f32 	%f711, %f438, %f458, %f711;
	fma.rn.f32 	%f699, %f439, %f458, %f699;
	fma.rn.f32 	%f687, %f440, %f458, %f687;
	fma.rn.f32 	%f675, %f441, %f458, %f675;
	fma.rn.f32 	%f663, %f442, %f458, %f663;
	fma.rn.f32 	%f651, %f443, %f458, %f651;
	fma.rn.f32 	%f639, %f444, %f458, %f639;
	fma.rn.f32 	%f627, %f445, %f458, %f627;
	fma.rn.f32 	%f615, %f446, %f458, %f615;
	fma.rn.f32 	%f603, %f447, %f458, %f603;
	add.s32 	%r35, %r35, %r31;
	add.s32 	%r34, %r34, %r31;
	add.s32 	%r33, %r33, 1;
	setp.ne.s32 	%p3, %r33, 0;
	@%p3 bra 	$L__BB1_3;
$L__BB1_4:
	ld.param.u64 	%rd23, [_Z16calculate_resultiiPfS__param_2];
	ld.param.u32 	%r32, [_Z16calculate_resultiiPfS__param_1];
	mov.u32 	%r20, %ctaid.y;
	mov.u32 	%r21, %ntid.y;
	mov.u32 	%r22, %tid.y;
	mad.lo.s32 	%r23, %r20, %r21, %r22;
	mul.lo.s32 	%r24, %r23, %r32;
	mul.lo.s32 	%r25, %r24, 12;
	mov.u32 	%r26, %ctaid.x;
	mov.u32 	%r27, %ntid.x;
	mov.u32 	%r28, %tid.x;
	mad.lo.s32 	%r29, %r26, %r27, %r28;
	mad.lo.s32 	%r30, %r29, 12, %r25;
	cvta.to.global.u64 	%rd8, %rd23;
	mul.wide.s32 	%rd9, %r30, 4;
	add.s64 	%rd10, %rd8, %rd9;
	st.global.f32 	[%rd10], %f746;
	st.global.f32 	[%rd10+4], %f734;
	st.global.f32 	[%rd10+8], %f722;
	st.global.f32 	[%rd10+12], %f710;
	st.global.f32 	[%rd10+16], %f698;
	st.global.f32 	[%rd10+20], %f686;
	st.global.f32 	[%rd10+24], %f674;
	st.global.f32 	[%rd10+28], %f662;
	st.global.f32 	[%rd10+32], %f650;
	st.global.f32 	[%rd10+36], %f638;
	st.global.f32 	[%rd10+40], %f626;
	st.global.f32 	[%rd10+44], %f614;
	mul.wide.s32 	%rd11, %r32, 4;
	add.s64 	%rd12, %rd10, %rd11;
	st.global.f32 	[%rd12], %f745;
	st.global.f32 	[%rd12+4], %f733;
	st.global.f32 	[%rd12+8], %f721;
	st.global.f32 	[%rd12+12], %f709;
	st.global.f32 	[%rd12+16], %f697;
	st.global.f32 	[%rd12+20], %f685;
	st.global.f32 	[%rd12+24], %f673;
	st.global.f32 	[%rd12+28], %f661;
	st.global.f32 	[%rd12+32], %f649;
	st.global.f32 	[%rd12+36], %f637;
	st.global.f32 	[%rd12+40], %f625;
	st.global.f32 	[%rd12+44], %f613;
	add.s64 	%rd13, %rd12, %rd11;
	st.global.f32 	[%rd13], %f744;
	st.global.f32 	[%rd13+4], %f732;
	st.global.f32 	[%rd13+8], %f720;
	st.global.f32 	[%rd13+12], %f708;
	st.global.f32 	[%rd13+16], %f696;
	st.global.f32 	[%rd13+20], %f684;
	st.global.f32 	[%rd13+24], %f672;
	st.global.f32 	[%rd13+28], %f660;
	st.global.f32 	[%rd13+32], %f648;
	st.global.f32 	[%rd13+36], %f636;
	st.global.f32 	[%rd13+40], %f624;
	st.global.f32 	[%rd13+44], %f612;
	add.s64 	%rd14, %rd13, %rd11;
	st.global.f32 	[%rd14], %f743;
	st.global.f32 	[%rd14+4], %f731;
	st.global.f32 	[%rd14+8], %f719;
	st.global.f32 	[%rd14+12], %f707;
	st.global.f32 	[%rd14+16], %f695;
	st.global.f32 	[%rd14+20], %f683;
	st.global.f32 	[%rd14+24], %f671;
	st.global.f32 	[%rd14+28], %f659;
	st.global.f32 	[%rd14+32], %f647;
	st.global.f32 	[%rd14+36], %f635;
	st.global.f32 	[%rd14+40], %f623;
	st.global.f32 	[%rd14+44], %f611;
	add.s64 	%rd15, %rd14, %rd11;
	st.global.f32 	[%rd15], %f742;
	st.global.f32 	[%rd15+4], %f730;
	st.global.f32 	[%rd15+8], %f718;
	st.global.f32 	[%rd15+12], %f706;
	st.global.f32 	[%rd15+16], %f694;
	st.global.f32 	[%rd15+20], %f682;
	st.global.f32 	[%rd15+24], %f670;
	st.global.f32 	[%rd15+28], %f658;
	st.global.f32 	[%rd15+32], %f646;
	st.global.f32 	[%rd15+36], %f634;
	st.global.f32 	[%rd15+40], %f622;
	st.global.f32 	[%rd15+44], %f610;
	add.s64 	%rd16, %rd15, %rd11;
	st.global.f32 	[%rd16], %f741;
	st.global.f32 	[%rd16+4], %f729;
	st.global.f32 	[%rd16+8], %f717;
	st.global.f32 	[%rd16+12], %f705;
	st.global.f32 	[%rd16+16], %f693;
	st.global.f32 	[%rd16+20], %f681;
	st.global.f32 	[%rd16+24], %f669;
	st.global.f32 	[%rd16+28], %f657;
	st.global.f32 	[%rd16+32], %f645;
	st.global.f32 	[%rd16+36], %f633;
	st.global.f32 	[%rd16+40], %f621;
	st.global.f32 	[%rd16+44], %f609;
	add.s64 	%rd17, %rd16, %rd11;
	st.global.f32 	[%rd17], %f740;
	st.global.f32 	[%rd17+4], %f728;
	st.global.f32 	[%rd17+8], %f716;
	st.global.f32 	[%rd17+12], %f704;
	st.global.f32 	[%rd17+16], %f692;
	st.global.f32 	[%rd17+20], %f680;
	st.global.f32 	[%rd17+24], %f668;
	st.global.f32 	[%rd17+28], %f656;
	st.global.f32 	[%rd17+32], %f644;
	st.global.f32 	[%rd17+36], %f632;
	st.global.f32 	[%rd17+40], %f620;
	st.global.f32 	[%rd17+44], %f608;
	add.s64 	%rd18, %rd17, %rd11;
	st.global.f32 	[%rd18], %f739;
	st.global.f32 	[%rd18+4], %f727;
	st.global.f32 	[%rd18+8], %f715;
	st.global.f32 	[%rd18+12], %f703;
	st.global.f32 	[%rd18+16], %f691;
	st.global.f32 	[%rd18+20], %f679;
	st.global.f32 	[%rd18+24], %f667;
	st.global.f32 	[%rd18+28], %f655;
	st.global.f32 	[%rd18+32], %f643;
	st.global.f32 	[%rd18+36], %f631;
	st.global.f32 	[%rd18+40], %f619;
	st.global.f32 	[%rd18+44], %f607;
	add.s64 	%rd19, %rd18, %rd11;
	st.global.f32 	[%rd19], %f738;
	st.global.f32 	[%rd19+4], %f726;
	st.global.f32 	[%rd19+8], %f714;
	st.global.f32 	[%rd19+12], %f702;
	st.global.f32 	[%rd19+16], %f690;
	st.global.f32 	[%rd19+20], %f678;
	st.global.f32 	[%rd19+24], %f666;
	st.global.f32 	[%rd19+28], %f654;
	st.global.f32 	[%rd19+32], %f642;
	st.global.f32 	[%rd19+36], %f630;
	st.global.f32 	[%rd19+40], %f618;
	st.global.f32 	[%rd19+44], %f606;
	add.s64 	%rd20, %rd19, %rd11;
	st.global.f32 	[%rd20], %f737;
	st.global.f32 	[%rd20+4], %f725;
	st.global.f32 	[%rd20+8], %f713;
	st.global.f32 	[%rd20+12], %f701;
	st.global.f32 	[%rd20+16], %f689;
	st.global.f32 	[%rd20+20], %f677;
	st.global.f32 	[%rd20+24], %f665;
	st.global.f32 	[%rd20+28], %f653;
	st.global.f32 	[%rd20+32], %f641;
	st.global.f32 	[%rd20+36], %f629;
	st.global.f32 	[%rd20+40], %f617;
	st.global.f32 	[%rd20+44], %f605;
	add.s64 	%rd21, %rd20, %rd11;
	st.global.f32 	[%rd21], %f736;
	st.global.f32 	[%rd21+4], %f724;
	st.global.f32 	[%rd21+8], %f712;
	st.global.f32 	[%rd21+12], %f700;
	st.global.f32 	[%rd21+16], %f688;
	st.global.f32 	[%rd21+20], %f676;
	st.global.f32 	[%rd21+24], %f664;
	st.global.f32 	[%rd21+28], %f652;
	st.global.f32 	[%rd21+32], %f640;
	st.global.f32 	[%rd21+36], %f628;
	st.global.f32 	[%rd21+40], %f616;
	st.global.f32 	[%rd21+44], %f604;
	add.s64 	%rd22, %rd21, %rd11;
	st.global.f32 	[%rd22], %f735;
	st.global.f32 	[%rd22+4], %f723;
	st.global.f32 	[%rd22+8], %f711;
	st.global.f32 	[%rd22+12], %f699;
	st.global.f32 	[%rd22+16], %f687;
	st.global.f32 	[%rd22+20], %f675;
	st.global.f32 	[%rd22+24], %f663;
	st.global.f32 	[%rd22+28], %f651;
	st.global.f32 	[%rd22+32], %f639;
	st.global.f32 	[%rd22+36], %f627;
	st.global.f32 	[%rd22+40], %f615;
	st.global.f32 	[%rd22+44], %f603;
$L__BB1_5:
	ret;

}


// ===== COMPILED SASS (sm_100) =====

	.target	sm_100

	.elftype	@"ET_EXEC"


//--------------------- .note.nv.tkinfo           --------------------------
	.section	.note.nv.tkinfo,"",@"SHT_NOTE"
	.sectionflags	@"SHF_NOTE_NV_TKINFO"
	.tkinfo
        /*0018*/ 	.word	0x00000002
        /*0030*/ 	.string	""
        /*0030*/ 	.string	"ptxas"
        /*0030*/ 	.string	"Cuda compilation tools, release 13.0, V13.0.88"
        /*0030*/ 	.string	"Build cuda_13.0.r13.0/compiler.36424714_0"
        /*0030*/ 	.string	"-arch sm_100 -m 64 "



//--------------------- .note.nv.cuinfo           --------------------------
	.section	.note.nv.cuinfo,"",@"SHT_NOTE"
	.sectionflags	@"SHF_NOTE_NV_CUINFO"
        /*0018*/ 	.short	0x0002
        /*001a*/ 	.short	0x0064
        /*001c*/ 	.short	0x0082
	.zero		2


//--------------------- .nv.info                  --------------------------
	.section	.nv.info,"",@"SHT_CUDA_INFO"
	.align	4


	//----- nvinfo : EIATTR_REGCOUNT
	.align		4
        /*0000*/ 	.byte	0x04, 0x2f
        /*0002*/ 	.short	(.L_1 - .L_0)
	.align		4
.L_0:
        /*0004*/ 	.word	index@(_Z14normalize_rowsiiiPfS_)
        /*0008*/ 	.word	0x00000020


	//----- nvinfo : EIATTR_FRAME_SIZE
	.align		4
.L_1:
        /*000c*/ 	.byte	0x04, 0x11
        /*000e*/ 	.short	(.L_3 - .L_2)
	.align		4
.L_2:
        /*0010*/ 	.word	index@($__internal_1_$__cuda_sm3x_div_rn_noftz_f32_slowpath)
        /*0014*/ 	.word	0x00000000


	//----- nvinfo : EIATTR_FRAME_SIZE
	.align		4
.L_3:
        /*0018*/ 	.byte	0x04, 0x11
        /*001a*/ 	.short	(.L_5 - .L_4)
	.align		4
.L_4:
        /*001c*/ 	.word	index@($__internal_0_$__cuda_sm20_sqrt_rn_f32_slowpath)
        /*0020*/ 	.word	0x00000000


	//----- nvinfo : EIATTR_FRAME_SIZE
	.align		4
.L_5:
        /*0024*/ 	.byte	0x04, 0x11
        /*0026*/ 	.short	(.L_7 - .L_6)
	.align		4
.L_6:
        /*0028*/ 	.word	index@(_Z14normalize_rowsiiiPfS_)
        /*002c*/ 	.word	0x00000000


	//----- nvinfo : EIATTR_REGCOUNT
	.align		4
.L_7:
        /*0030*/ 	.byte	0x04, 0x2f
        /*0032*/ 	.short	(.L_9 - .L_8)
	.align		4
.L_8:
        /*0034*/ 	.word	index@(_Z16calculate_resultiiPfS_)
        /*0038*/ 	.word	0x000000a8


	//----- nvinfo : EIATTR_FRAME_SIZE
	.align		4
.L_9:
        /*003c*/ 	.byte	0x04, 0x11
        /*003e*/ 	.short	(.L_11 - .L_10)
	.align		4
.L_10:
        /*0040*/ 	.word	index@(_Z16calculate_resultiiPfS_)
        /*0044*/ 	.word	0x00000000


	//----- nvinfo : EIATTR_MIN_STACK_SIZE
	.align		4
.L_11:
        /*0048*/ 	.byte	0x04, 0x12
        /*004a*/ 	.short	(.L_13 - .L_12)
	.align		4
.L_12:
        /*004c*/ 	.word	index@(_Z16calculate_resultiiPfS_)
        /*0050*/ 	.word	0x00000000


	//----- nvinfo : EIATTR_MIN_STACK_SIZE
	.align		4
.L_13:
        /*0054*/ 	.byte	0x04, 0x12
        /*0056*/ 	.short	(.L_15 - .L_14)
	.align		4
.L_14:
        /*0058*/ 	.word	index@(_Z14normalize_rowsiiiPfS_)
        /*005c*/ 	.word	0x00000000
.L_15:


//--------------------- .nv.compat                --------------------------
	.section	.nv.compat,"",@"SHT_CUDA_COMPAT_INFO"
	.align	4
        /*0000*/ 	.byte	0x02, 0x09, 0x00, 0x00, 0x02, 0x02, 0x01, 0x00, 0x02, 0x05, 0x05, 0x00, 0x03, 0x07, 0x01, 0x01
        /*0010*/ 	.byte	0x02, 0x03, 0x00, 0x00, 0x02, 0x06, 0x01, 0x00, 0x04, 0x0b, 0x08, 0x00, 0x01, 0x00, 0x00, 0x00
        /*0020*/ 	.byte	0x00, 0x00, 0x00, 0x00


//--------------------- .nv.info._Z16calculate_resultiiPfS_ --------------------------
	.section	.nv.info._Z16calculate_resultiiPfS_,"",@"SHT_CUDA_INFO"
	.sectionflags	@""
	.align	4


	//----- nvinfo : EIATTR_CUDA_API_VERSION
	.align		4
        /*0000*/ 	.byte	0x04, 0x37
        /*0002*/ 	.short	(.L_17 - .L_16)
.L_16:
        /*0004*/ 	.word	0x00000082


	//----- nvinfo : EIATTR_KPARAM_INFO
	.align		4
.L_17:
        /*0008*/ 	.byte	0x04, 0x17
        /*000a*/ 	.short	(.L_19 - .L_18)
.L_18:
        /*000c*/ 	.word	0x00000000
        /*0010*/ 	.short	0x0003
        /*0012*/ 	.short	0x0010
        /*0014*/ 	.byte	0x00, 0xf5, 0x21, 0x00


	//----- nvinfo : EIATTR_KPARAM_INFO
	.align		4
.L_19:
        /*0018*/ 	.byte	0x04, 0x17
        /*001a*/ 	.short	(.L_21 - .L_20)
.L_20:
        /*001c*/ 	.word	0x00000000
        /*0020*/ 	.short	0x0002
        /*0022*/ 	.short	0x0008
        /*0024*/ 	.byte	0x00, 0xf5, 0x21, 0x00


	//----- nvinfo : EIATTR_KPARAM_INFO
	.align		4
.L_21:
        /*0028*/ 	.byte	0x04, 0x17
        /*002a*/ 	.short	(.L_23 - .L_22)
.L_22:
        /*002c*/ 	.word	0x00000000
        /*0030*/ 	.short	0x0001
        /*0032*/ 	.short	0x0004
        /*0034*/ 	.byte	0x00, 0xf0, 0x11, 0x00


	//----- nvinfo : EIATTR_KPARAM_INFO
	.align		4
.L_23:
        /*0038*/ 	.byte	0x04, 0x17
        /*003a*/ 	.short	(.L_25 - .L_24)
.L_24:
        /*003c*/ 	.word	0x00000000
        /*0040*/ 	.short	0x0000
        /*0042*/ 	.short	0x0000
        /*0044*/ 	.byte	0x00, 0xf0, 0x11, 0x00


	//----- nvinfo : EIATTR_SPARSE_MMA_MASK
	.align		4
.L_25:
        /*0048*/ 	.byte	0x03, 0x50
        /*004a*/ 	.short	0x0000


	//----- nvinfo : EIATTR_MAXREG_COUNT
	.align		4
        /*004c*/ 	.byte	0x03, 0x1b
        /*004e*/ 	.short	0x00ff


	//----- nvinfo : EIATTR_MERCURY_ISA_VERSION
	.align		4
        /*0050*/ 	.byte	0x03, 0x5f
        /*0052*/ 	.short	0x0101


	//----- nvinfo : EIATTR_VRC_CTA_INIT_COUNT
	.align		4
        /*0054*/ 	.byte	0x02, 0x4a
	.zero		1
	.zero		1


	//----- nvinfo : EIATTR_EXIT_INSTR_OFFSETS
	.align		4
        /*0058*/ 	.byte	0x04, 0x1c
        /*005a*/ 	.short	(.L_27 - .L_26)


	//   ....[0]....
.L_26:
        /*005c*/ 	.word	0x000000c0


	//   ....[1]....
        /*0060*/ 	.word	0x00001bb0


	//----- nvinfo : EIATTR_CBANK_PARAM_SIZE
	.align		4
.L_27:
        /*0064*/ 	.byte	0x03, 0x19
        /*0066*/ 	.short	0x0018


	//----- nvinfo : EIATTR_PARAM_CBANK
	.align		4
        /*0068*/ 	.byte	0x04, 0x0a
        /*006a*/ 	.short	(.L_29 - .L_28)
	.align		4
.L_28:
        /*006c*/ 	.word	index@(.nv.constant0._Z16calculate_resultiiPfS_)
        /*0070*/ 	.short	0x0380
        /*0072*/ 	.short	0x0018


	//----- nvinfo : EIATTR_SW_WAR
	.align		4
.L_29:
        /*0074*/ 	.byte	0x04, 0x36
        /*0076*/ 	.short	(.L_31 - .L_30)
.L_30:
        /*0078*/ 	.word	0x00000008
.L_31:


//--------------------- .nv.info._Z14normalize_rowsiiiPfS_ --------------------------
	.section	.nv.info._Z14normalize_rowsiiiPfS_,"",@"SHT_CUDA_INFO"
	.sectionflags	@""
	.align	4


	//----- nvinfo : EIATTR_CUDA_API_VERSION
	.align		4
        /*0000*/ 	.byte	0x04, 0x37
        /*0002*/ 	.short	(.L_33 - .L_32)
.L_32:
        /*0004*/ 	.word	0x00000082


	//----- nvinfo : EIATTR_KPARAM_INFO
	.align		4
.L_33:
        /*0008*/ 	.byte	0x04, 0x17
        /*000a*/ 	.short	(.L_35 - .L_34)
.L_34:
        /*000c*/ 	.word	0x00000000
        /*0010*/ 	.short	0x0004
        /*0012*/ 	.short	0x0018
        /*0014*/ 	.byte	0x00, 0xf5, 0x21, 0x00


	//----- nvinfo : EIATTR_KPARAM_INFO
	.align		4
.L_35:
        /*0018*/ 	.byte	0x04, 0x17
        /*001a*/ 	.short	(.L_37 - .L_36)
.L_36:
        /*001c*/ 	.word	0x00000000
        /*0020*/ 	.short	0x0003
        /*0022*/ 	.short	0x0010
        /*0024*/ 	.byte	0x00, 0xf5, 0x21, 0x00


	//----- nvinfo : EIATTR_KPARAM_INFO
	.align		4
.L_37:
        /*0028*/ 	.byte	0x04, 0x17
        /*002a*/ 	.short	(.L_39 - .L_38)
.L_38:
        /*002c*/ 	.word	0x00000000
        /*0030*/ 	.short	0x0002
        /*0032*/ 	.short	0x0008
        /*0034*/ 	.byte	0x00, 0xf0, 0x11, 0x00


	//----- nvinfo : EIATTR_KPARAM_INFO
	.align		4
.L_39:
        /*0038*/ 	.byte	0x04, 0x17
        /*003a*/ 	.short	(.L_41 - .L_40)
.L_40:
        /*003c*/ 	.word	0x00000000
        /*0040*/ 	.short	0x0001
        /*0042*/ 	.short	0x0004
        /*0044*/ 	.byte	0x00, 0xf0, 0x11, 0x00


	//----- nvinfo : EIATTR_KPARAM_INFO
	.align		4
.L_41:
        /*0048*/ 	.byte	0x04, 0x17
        /*004a*/ 	.short	(.L_43 - .L_42)
.L_42:
        /*004c*/ 	.word	0x00000000
        /*0050*/ 	.short	0x0000
        /*0052*/ 	.short	0x0000
        /*0054*/ 	.byte	0x00, 0xf0, 0x11, 0x00


	//----- nvinfo : EIATTR_SPARSE_MMA_MASK
	.align		4
.L_43:
        /*0058*/ 	.byte	0x03, 0x50
        /*005a*/ 	.short	0x0000


	//----- nvinfo : EIATTR_MAXREG_COUNT
	.align		4
        /*005c*/ 	.byte	0x03, 0x1b
        /*005e*/ 	.short	0x00ff


	//----- nvinfo : EIATTR_MERCURY_ISA_VERSION
	.align		4
        /*0060*/ 	.byte	0x03, 0x5f
        /*0062*/ 	.short	0x0101


	//----- nvinfo : EIATTR_VRC_CTA_INIT_COUNT
	.align		4
        /*0064*/ 	.byte	0x02, 0x4a
	.zero		1
	.zero		1


	//----- nvinfo : EIATTR_EXIT_INSTR_OFFSETS
	.align		4
        /*0068*/ 	.byte	0x04, 0x1c
        /*006a*/ 	.short	(.L_45 - .L_44)


	//   ....[0]....
.L_44:
        /*006c*/ 	.word	0x00000060


	//   ....[1]....
        /*0070*/ 	.word	0x00002b90


	//   ....[2]....
        /*0074*/ 	.word	0x00003e70


	//   ....[3]....
        /*0078*/ 	.word	0x00004870


	//   ....[4]....
        /*007c*/ 	.word	0x00004db0


	//   ....[5]....
        /*0080*/ 	.word	0x00004f70


	//----- nvinfo : EIATTR_CRS_STACK_SIZE
	.align		4
.L_45:
        /*0084*/ 	.byte	0x04, 0x1e
        /*0086*/ 	.short	(.L_47 - .L_46)
.L_46:
        /*0088*/ 	.word	0x00000000


	//----- nvinfo : EIATTR_CBANK_PARAM_SIZE
	.align		4
.L_47:
        /*008c*/ 	.byte	0x03, 0x19
        /*008e*/ 	.short	0x0020


	//----- nvinfo : EIATTR_PARAM_CBANK
	.align		4
        /*0090*/ 	.byte	0x04, 0x0a
        /*0092*/ 	.short	(.L_49 - .L_48)
	.align		4
.L_48:
        /*0094*/ 	.word	index@(.nv.constant0._Z14normalize_rowsiiiPfS_)
        /*0098*/ 	.short	0x0380
        /*009a*/ 	.short	0x0020


	//----- nvinfo : EIATTR_SW_WAR
	.align		4
.L_49:
        /*009c*/ 	.byte	0x04, 0x36
        /*009e*/ 	.short	(.L_51 - .L_50)
.L_50:
        /*00a0*/ 	.word	0x00000008
.L_51:


//--------------------- .nv.callgraph             --------------------------
	.section	.nv.callgraph,"",@"SHT_CUDA_CALLGRAPH"
	.align	4
	.sectionentsize	8
	.align		4
        /*0000*/ 	.word	0x00000000
	.align		4
        /*0004*/ 	.word	0xffffffff
	.align		4
        /*0008*/ 	.word	0x00000000
	.align		4
        /*000c*/ 	.word	0xfffffffe
	.align		4
        /*0010*/ 	.word	0x00000000
	.align		4
        /*0014*/ 	.word	0xfffffffd
	.align		4
        /*0018*/ 	.word	0x00000000
	.align		4
        /*001c*/ 	.word	0xfffffffc


//--------------------- .text._Z16calculate_resultiiPfS_ --------------------------
	.section	.text._Z16calculate_resultiiPfS_,"ax",@progbits
	.align	128
        .global         _Z16calculate_resultiiPfS_
        .type           _Z16calculate_resultiiPfS_,@function
        .size           _Z16calculate_resultiiPfS_,(.L_x_152 - _Z16calculate_resultiiPfS_)
        .other          _Z16calculate_resultiiPfS_,@"STO_CUDA_ENTRY STV_DEFAULT"
_Z16calculate_resultiiPfS_:
.text._Z16calculate_resultiiPfS_:
[----:B------:R-:W-:Y:S01]  /*0000*/  LDC R1, c[0x0][0x37c] ;  /* 0x0000df00ff017b82 */ /* 0x000fe20000000800 */
[----:B------:R-:W0:Y:S07]  /*0010*/  S2R R0, SR_TID.X ;  /* 0x0000000000007919 */ /* 0x000e2e0000002100 */
[----:B------:R-:W0:Y:S01]  /*0020*/  LDC R3, c[0x0][0x360] ;  /* 0x0000d800ff037b82 */ /* 0x000e220000000800 */
[----:B------:R-:W1:Y:S07]  /*0030*/  S2R R2, SR_TID.Y ;  /* 0x0000000000027919 */ /* 0x000e6e0000002200 */
[----:B------:R-:W0:Y:S08]  /*0040*/  S2UR UR5, SR_CTAID.X ;  /* 0x00000000000579c3 */ /* 0x000e300000002500 */
[----:B------:R-:W1:Y:S08]  /*0050*/  S2UR UR6, SR_CTAID.Y ;  /* 0x00000000000679c3 */ /* 0x000e700000002600 */
[----:B------:R-:W1:Y:S01]  /*0060*/  LDC R5, c[0x0][0x364] ;  /* 0x0000d900ff057b82 */ /* 0x000e620000000800 */
[----:B0-----:R-:W-:-:S04]  /*0070*/  IMAD R0, R3, UR5, R0 ;  /* 0x0000000503007c24 */ /* 0x001fc8000f8e0200 */
[----:B------:R-:W-:Y:S02]  /*0080*/  IMAD R7, R0, 0xc, RZ ;  /* 0x0000000c00077824 */ /* 0x000fe400078e02ff */
[----:B-1----:R-:W-:-:S04]  /*0090*/  IMAD R2, R5, UR6, R2 ;  /* 0x0000000605027c24 */ /* 0x002fc8000f8e0202 */
[----:B------:R-:W-:-:S05]  /*00a0*/  IMAD R6, R2, 0xc, RZ ;  /* 0x0000000c02067824 */ /* 0x000fca00078e02ff */
[----:B------:R-:W-:-:S13]  /*00b0*/  ISETP.GE.AND P0, PT, R7, R6, PT ;  /* 0x000000060700720c */ /* 0x000fda0003f06270 */
[----:B------:R-:W-:Y:S05]  /*00c0*/  @!P0 EXIT ;  /* 0x000000000000894d */ /* 0x000fea0003800000 */
[----:B------:R-:W0:Y:S01]  /*00d0*/  LDCU UR4, c[0x0][0x380] ;  /* 0x00007000ff0477ac */ /* 0x000e220008000800 */
[----:B------:R-:W-:Y:S01]  /*00e0*/  HFMA2 R159, -RZ, RZ, 0, 0 ;  /* 0x00000000ff9f7431 */ /* 0x000fe200000001ff */
[----:B------:R-:W-:Y:S01]  /*00f0*/  CS2R R94, SRZ ;  /* 0x00000000005e7805 */ /* 0x000fe2000001ff00 */
        /* <DEDUP_REMOVED lines=13> */
[----:B------:R-:W-:-:S02]  /*01d0*/  CS2R R112, SRZ ;  /* 0x0000000000707805 */ /* 0x000fc4000001ff00 */
[----:B------:R-:W-:Y:S01]  /*01e0*/  CS2R R84, SRZ ;  /* 0x0000000000547805 */ /* 0x000fe2000001ff00 */
[----:B0-----:R-:W-:Y:S01]  /*01f0*/  UISETP.GE.AND UP0, UPT, UR4, 0x1, UPT ;  /* 0x000000010400788c */ /* 0x001fe2000bf06270 */
[----:B------:R-:W-:Y:S02]  /*0200*/  CS2R R82, SRZ ;  /* 0x0000000000527805 */ /* 0x000fe4000001ff00 */
[----:B------:R-:W-:Y:S02]  /*0210*/  CS2R R80, SRZ ;  /* 0x0000000000507805 */ /* 0x000fe4000001ff00 */
[----:B------:R-:W-:Y:S02]  /*0220*/  CS2R R78, SRZ ;  /* 0x00000000004e7805 */ /* 0x000fe4000001ff00 */
[----:B------:R-:W-:Y:S02]  /*0230*/  MOV R137, RZ ;  /* 0x000000ff00897202 */ /* 0x000fe40000000f00 */
[----:B------:R-:W-:-:S02]  /*0240*/  CS2R R114, SRZ ;  /* 0x0000000000727805 */ /* 0x000fc4000001ff00 */
[----:B------:R-:W-:Y:S02]  /*0250*/  CS2R R76, SRZ ;  /* 0x00000000004c7805 */ /* 0x000fe4000001ff00 */
        /* <DEDUP_REMOVED lines=14> */
[----:B------:R-:W-:Y:S02]  /*0340*/  MOV R143, RZ ;  /* 0x000000ff008f7202 */ /* 0x000fe40000000f00 */
[----:B------:R-:W-:Y:S02]  /*0350*/  CS2R R96, SRZ ;  /* 0x0000000000607805 */ /* 0x000fe4000001ff00 */
[----:B------:R-:W-:-:S02]  /*0360*/  CS2R R120, SRZ ;  /* 0x0000000000787805 */ /* 0x000fc4000001ff00 */
[----:B------:R-:W-:Y:S02]  /*0370*/  CS2R R54, SRZ ;  /* 0x0000000000367805 */ /* 0x000fe4000001ff00 */
[----:B------:R-:W-:Y:S02]  /*0380*/  CS2R R52, SRZ ;  /* 0x0000000000347805 */ /* 0x000fe4000001ff00 */
[----:B------:R-:W-:Y:S02]  /*0390*/  CS2R R50, SRZ ;  /* 0x0000000000327805 */ /* 0x000fe4000001ff00 */
[----:B------:R-:W-:Y:S02]  /*03a0*/  CS2R R48, SRZ ;  /* 0x0000000000307805 */ /* 0x000fe4000001ff00 */
[----:B------:R-:W-:Y:S02]  /*03b0*/  CS2R R98, SRZ ;  /* 0x0000000000627805 */ /* 0x000fe4000001ff00 */
        /* <DEDUP_REMOVED lines=34> */
[----:B------:R-:W-:Y:S01]  /*05e0*/  MOV R157, RZ ;  /* 0x000000ff009d7202 */ /* 0x000fe20000000f00 */
[----:B------:R-:W0:Y:S01]  /*05f0*/  LDCU.64 UR8, c[0x0][0x358] ;  /* 0x00006b00ff0877ac */ /* 0x000e220008000a00 */
[----:B------:R-:W-:Y:S05]  /*0600*/  BRA.U !UP0, `(.L_x_0) ;  /* 0x0000000908cc7547 */ /* 0x000fea000b800000 */
[----:B------:R-:W-:Y:S01]  /*0610*/  MOV R94, RZ ;  /* 0x000000ff005e7202 */ /* 0x000fe20000000f00 */
[----:B------:R-:W1:Y:S01]  /*0620*/  LDCU UR7, c[0x0][0x384] ;  /* 0x00007080ff0777ac */ /* 0x000e620008000800 */
[----:B------:R-:W-:-:S12]  /*0630*/  UIADD3 UR4, UPT, UPT, -UR4, URZ, URZ ;  /* 0x000000ff04047290 */ /* 0x000fd8000fffe1ff */
.L_x_1:
[----:B------:R-:W2:Y:S02]  /*0640*/  LDC.64 R4, c[0x0][0x390] ;  /* 0x0000e400ff047b82 */ /* 0x000ea40000000a00 */
[----:B--2---:R-:W-:-:S04]  /*0650*/  IMAD.WIDE R2, R7, 0x4, R4 ;  /* 0x0000000407027825 */ /* 0x004fc800078e0204 */
[----:B------:R-:W-:Y:S01]  /*0660*/  IMAD.WIDE R4, R6, 0x4, R4 ;  /* 0x0000000406047825 */ /* 0x000fe200078e0204 */
[----:B0-----:R-:W2:Y:S04]  /*0670*/  LDG.E R156, desc[UR8][R2.64] ;  /* 0x00000008029c7981 */ /* 0x001ea8000c1e1900 */
[----:B------:R-:W3:Y:S04]  /*0680*/  LDG.E R154, desc[UR8][R2.64+0x4] ;  /* 0x00000408029a7981 */ /* 0x000ee8000c1e1900 */
[----:B------:R-:W4:Y:S04]  /*0690*/  LDG.E R152, desc[UR8][R2.64+0x8] ;  /* 0x0000080802987981 */ /* 0x000f28000c1e1900 */
[----:B------:R-:W5:Y:S04]  /*06a0*/  LDG.E R150, desc[UR8][R2.64+0xc] ;  /* 0x00000c0802967981 */ /* 0x000f68000c1e1900 */
        /* <DEDUP_REMOVED lines=9> */
[----:B------:R-:W2:Y:S04]  /*0740*/  LDG.E R3, desc[UR8][R4.64+0x4] ;  /* 0x0000040804037981 */ /* 0x000ea8000c1e1900 */
[----:B------:R-:W5:Y:S01]  /*0750*/  LDG.E R2, desc[UR8][R4.64+0x8] ;  /* 0x0000080804027981 */ /* 0x000f62000c1e1900 */
[-C--:B--2---:R-:W-:Y:S01]  /*0760*/  FFMA R110, R156, R3.reuse, R110 ;  /* 0x000000039c6e7223 */ /* 0x084fe2000000006e */
[-C--:B---3--:R-:W-:Y:S01]  /*0770*/  FFMA R108, R154, R3.reuse, R108 ;  /* 0x000000039a6c7223 */ /* 0x088fe2000000006c */
[-C--:B----4-:R-:W-:Y:S01]  /*0780*/  FFMA R106, R152, R3.reuse, R106 ;  /* 0x00000003986a7223 */ /* 0x090fe2000000006a */
[-C--:B-----5:R-:W-:Y:S01]  /*0790*/  FFMA R104, R150, R3.reuse, R104 ;  /* 0x0000000396687223 */ /* 0x0a0fe20000000068 */
[-C--:B------:R-:W-:Y:S01]  /*07a0*/  FFMA R102, R148, R3.reuse, R102 ;  /* 0x0000000394667223 */ /* 0x080fe20000000066 */
[-C--:B------:R-:W-:Y:S01]  /*07b0*/  FFMA R100, R146, R3.reuse, R100 ;  /* 0x0000000392647223 */ /* 0x080fe20000000064 */
[-C--:B------:R-:W-:Y:S01]  /*07c0*/  FFMA R98, R144, R3.reuse, R98 ;  /* 0x0000000390627223 */ /* 0x080fe20000000062 */
[-C--:B------:R-:W-:Y:S01]  /*07d0*/  FFMA R96, R142, R3.reuse, R96 ;  /* 0x000000038e607223 */ /* 0x080fe20000000060 */
[-C--:B------:R-:W-:Y:S01]  /*07e0*/  FFMA R165, R140, R3.reuse, R165 ;  /* 0x000000038ca57223 */ /* 0x080fe200000000a5 */
[-C--:B------:R-:W-:Y:S01]  /*07f0*/  FFMA R163, R138, R3.reuse, R163 ;  /* 0x000000038aa37223 */ /* 0x080fe200000000a3 */
[-C--:B------:R-:W-:Y:S01]  /*0800*/  FFMA R161, R136, R3.reuse, R161 ;  /* 0x0000000388a17223 */ /* 0x080fe200000000a1 */
[----:B------:R-:W-:-:S02]  /*0810*/  FFMA R159, R158, R3, R159 ;  /* 0x000000039e9f7223 */ /* 0x000fc4000000009f */
[----:B------:R-:W2:Y:S02]  /*0820*/  LDG.E R3, desc[UR8][R4.64+0x18] ;  /* 0x0000180804037981 */ /* 0x000ea4000c1e1900 */
[-C--:B--2---:R-:W-:Y:S01]  /*0830*/  FFMA R0, R156, R3.reuse, R0 ;  /* 0x000000039c007223 */ /* 0x084fe20000000000 */
[-C--:B------:R-:W-:Y:S01]  /*0840*/  FFMA R14, R154, R3.reuse, R14 ;  /* 0x000000039a0e7223 */ /* 0x080fe2000000000e */
        /* <DEDUP_REMOVED lines=10> */
[----:B------:R-:W2:Y:S01]  /*08f0*/  LDG.E R3, desc[UR8][R4.64+0x1c] ;  /* 0x00001c0804037981 */ /* 0x000ea2000c1e1900 */
        /* <DEDUP_REMOVED lines=12> */
[----:B------:R-:W3:Y:S01]  /*09c0*/  LDG.E R2, desc[UR8][R4.64+0xc] ;  /* 0x00000c0804027981 */ /* 0x000ee2000c1e1900 */
        /* <DEDUP_REMOVED lines=13> */
[-C--:B---3--:R-:W-:Y:S01]  /*0aa0*/  FFMA R133, R156, R2.reuse, R133 ;  /* 0x000000029c857223 */ /* 0x088fe20000000085 */
        /* <DEDUP_REMOVED lines=50> */
[----:B------:R-:W2:Y:S04]  /*0dd0*/  LDG.E R3, desc[UR8][R4.64+0x28] ;  /* 0x0000280804037981 */ /* 0x000ea8000c1e1900 */
[----:B------:R-:W4:Y:S01]  /*0de0*/  LDG.E R5, desc[UR8][R4.64+0x2c] ;  /* 0x00002c0804057981 */ /* 0x000f22000c1e1900 */
[----:B------:R-:W-:-:S04]  /*0df0*/  UIADD3 UR4, UPT, UPT, UR4, 0x1, URZ ;  /* 0x0000000104047890 */ /* 0x000fc8000fffe0ff */
[----:B------:R-:W-:Y:S01]  /*0e00*/  UISETP.NE.AND UP0, UPT, UR4, URZ, UPT ;  /* 0x000000ff0400728c */ /* 0x000fe2000bf05270 */
[C---:B------:R-:W-:Y:S01]  /*0e10*/  FFMA R134, R160.reuse, R156, R134 ;  /* 0x0000009ca0867223 */ /* 0x040fe20000000086 */
        /* <DEDUP_REMOVED lines=10> */
[----:B------:R-:W-:Y:S01]  /*0ec0*/  FFMA R112, R160, R158, R112 ;  /* 0x0000009ea0707223 */ /* 0x000fe20000000070 */
        /* <DEDUP_REMOVED lines=11> */
[----:B------:R-:W-:Y:S01]  /*0f80*/  FFMA R89, R158, R2, R89 ;  /* 0x000000029e597223 */ /* 0x000fe20000000059 */
[----:B-1----:R-:W-:-:S02]  /*0f90*/  IADD3 R6, PT, PT, R6, UR7, RZ ;  /* 0x0000000706067c10 */ /* 0x002fc4000fffe0ff */
[----:B------:R-:W-:Y:S01]  /*0fa0*/  IADD3 R7, PT, PT, R7, UR7, RZ ;  /* 0x0000000707077c10 */ /* 0x000fe2000fffe0ff */
        /* <DEDUP_REMOVED lines=12> */
[-C--:B----4-:R-:W-:Y:S01]  /*1070*/  FFMA R13, R156, R5.reuse, R13 ;  /* 0x000000059c0d7223 */ /* 0x090fe2000000000d */
        /* <DEDUP_REMOVED lines=11> */
[----:B------:R-:W-:Y:S06]  /*1130*/  BRA.U UP0, `(.L_x_1) ;  /* 0xfffffff500407547 */ /* 0x000fec000b83ffff */
.L_x_0:
[----:B------:R-:W1:Y:S01]  /*1140*/  S2R R4, SR_TID.Y ;  /* 0x0000000000047919 */ /* 0x000e620000002200 */
[----:B------:R-:W1:Y:S01]  /*1150*/  LDC R3, c[0x0][0x364] ;  /* 0x0000d900ff037b82 */ /* 0x000e620000000800 */
[----:B------:R-:W2:Y:S07]  /*1160*/  S2R R5, SR_TID.X ;  /* 0x0000000000057919 */ /* 0x000eae0000002100 */
[----:B------:R-:W2:Y:S08]  /*1170*/  LDC R2, c[0x0][0x360] ;  /* 0x0000d800ff027b82 */ /* 0x000eb00000000800 */
[----:B------:R-:W3:Y:S08]  /*1180*/  LDC R136, c[0x0][0x384] ;  /* 0x0000e100ff887b82 */ /* 0x000ef00000000800 */
[----:B------:R-:W4:Y:S01]  /*1190*/  LDC.64 R6, c[0x0][0x388] ;  /* 0x0000e200ff067b82 */ /* 0x000f220000000a00 */
[----:B-1----:R-:W-:-:S02]  /*11a0*/  IMAD R3, R3, UR6, R4 ;  /* 0x0000000603037c24 */ /* 0x002fc4000f8e0204 */
[----:B--2---:R-:W-:-:S04]  /*11b0*/  IMAD R2, R2, UR5, R5 ;  /* 0x0000000502027c24 */ /* 0x004fc8000f8e0205 */
[----:B---3--:R-:W-:-:S04]  /*11c0*/  IMAD R3, R3, R136, R2 ;  /* 0x0000008803037224 */ /* 0x008fc800078e0202 */
[----:B------:R-:W-:-:S04]  /*11d0*/  IMAD R3, R3, 0xc, RZ ;  /* 0x0000000c03037824 */ /* 0x000fc800078e02ff */
[----:B----4-:R-:W-:-:S05]  /*11e0*/  IMAD.WIDE R6, R3, 0x4, R6 ;  /* 0x0000000403067825 */ /* 0x010fca00078e0206 */
[----:B0-----:R-:W-:Y:S01]  /*11f0*/  STG.E desc[UR8][R6.64], R134 ;  /* 0x0000008606007986 */ /* 0x001fe2000c101908 */
[----:B------:R-:W-:-:S03]  /*1200*/  IMAD.WIDE R2, R136, 0x4, R6 ;  /* 0x0000000488027825 */ /* 0x000fc600078e0206 */
[----:B------:R-:W-:Y:S01]  /*1210*/  STG.E desc[UR8][R6.64+0x4], R132 ;  /* 0x0000048406007986 */ /* 0x000fe2000c101908 */
[----:B------:R-:W-:-:S03]  /*1220*/  IMAD.WIDE R4, R136, 0x4, R2 ;  /* 0x0000000488047825 */ /* 0x000fc600078e0202 */
[----:B------:R-:W-:Y:S04]  /*1230*/  STG.E desc[UR8][R6.64+0x8], R130 ;  /* 0x0000088206007986 */ /* 0x000fe8000c101908 */
        /* <DEDUP_REMOVED lines=8> */
[----:B------:R0:W-:Y:S04]  /*12c0*/  STG.E desc[UR8][R6.64+0x2c], R112 ;  /* 0x00002c7006007986 */ /* 0x0001e8000c101908 */
[----:B------:R-:W-:Y:S04]  /*12d0*/  STG.E desc[UR8][R2.64], R110 ;  /* 0x0000006e02007986 */ /* 0x000fe8000c101908 */
[----:B------:R-:W-:Y:S01]  /*12e0*/  STG.E desc[UR8][R2.64+0x4], R108 ;  /* 0x0000046c02007986 */ /* 0x000fe2000c101908 */
[----:B0-----:R-:W-:-:S03]  /*12f0*/  IMAD.WIDE R6, R136, 0x4, R4 ;  /* 0x0000000488067825 */ /* 0x001fc600078e0204 */
        /* <DEDUP_REMOVED lines=91> */
[----:B0-----:R-:W0:Y:S03]  /*18b0*/  LDC R3, c[0x0][0x384] ;  /* 0x0000e100ff037b82 */ /* 0x001e260000000800 */
[----:B------:R-:W-:Y:S04]  /*18c0*/  STG.E desc[UR8][R4.64+0x8], R24 ;  /* 0x0000081804007986 */ /* 0x000fe8000c101908 */
[----:B------:R-:W-:Y:S04]  /*18d0*/  STG.E desc[UR8][R4.64+0xc], R31 ;  /* 0x00000c1f04007986 */ /* 0x000fe8000c101908 */
[----:B------:R-:W-:Y:S04]  /*18e0*/  STG.E desc[UR8][R4.64+0x10], R38 ;  /* 0x0000102604007986 */ /* 0x000fe8000c101908 */
        /* <DEDUP_REMOVED lines=43> */
[----:B------:R-:W-:Y:S01]  /*1ba0*/  STG.E desc[UR8][R2.64+0x2c], R94 ;  /* 0x00002c5e02007986 */ /* 0x000fe2000c101908 */
[----:B------:R-:W-:Y:S05]  /*1bb0*/  EXIT ;  /* 0x000000000000794d */ /* 0x000fea0003800000 */
.L_x_2:
[----:B------:R-:W-:-:S00]  /*1bc0*/  BRA `(.L_x_2) ;  /* 0xfffffffc00fc7947 */ /* 0x000fc0000383ffff */
[----:B------:R-:W-:-:S00]  /*1bd0*/  NOP ;  /* 0x0000000000007918 */ /* 0x000fc00000000000 */
        /* <DEDUP_REMOVED lines=10> */
.L_x_152:


//--------------------- .text._Z14normalize_rowsiiiPfS_ --------------------------
	.section	.text._Z14normalize_rowsiiiPfS_,"ax",@progbits
	.align	128
        .global         _Z14normalize_rowsiiiPfS_
        .type           _Z14normalize_rowsiiiPfS_,@function
        .size           _Z14normalize_rowsiiiPfS_,(.L_x_151 - _Z14normalize_rowsiiiPfS_)
        .other          _Z14normalize_rowsiiiPfS_,@"STO_CUDA_ENTRY STV_DEFAULT"
_Z14normalize_rowsiiiPfS_:
.text._Z14normalize_rowsiiiPfS_:
[----:B------:R-:W-:Y:S01]  /*0000*/  LDC R1, c[0x0][0x37c] ;  /* 0x0000df00ff017b82 */ /* 0x000fe20000000800 */
[----:B------:R-:W0:Y:S01]  /*0010*/  S2R R8, SR_CTAID.X ;  /* 0x0000000000087919 */ /* 0x000e220000002500 */
[----:B------:R-:W1:Y:S01]  /*0020*/  LDCU UR4, c[0x0][0x380] ;  /* 0x00007000ff0477ac */ /* 0x000e620008000800 */
[----:B------:R-:W0:Y:S02]  /*0030*/  S2R R7, SR_TID.X ;  /* 0x0000000000077919 */ /* 0x000e240000002100 */
[----:B0-----:R-:W-:-:S05]  /*0040*/  IMAD R6, R8, 0x90, R7 ;  /* 0x0000009008067824 */ /* 0x001fca00078e0207 */
[----:B-1----:R-:W-:-:S13]  /*0050*/  ISETP.GE.AND P0, PT, R6, UR4, PT ;  /* 0x0000000406007c0c */ /* 0x002fda000bf06270 */
[----:B------:R-:W-:Y:S05]  /*0060*/  @P0 EXIT ;  /* 0x000000000000094d */ /* 0x000fea0003800000 */
[----:B------:R-:W0:Y:S01]  /*0070*/  LDCU UR5, c[0x0][0x384] ;  /* 0x00007080ff0577ac */ /* 0x000e220008000800 */
[----:B------:R-:W-:Y:S01]  /*0080*/  HFMA2 R4, -RZ, RZ, 0, 0 ;  /* 0x00000000ff047431 */ /* 0x000fe200000001ff */
[----:B------:R-:W1:Y:S01]  /*0090*/  LDCU.64 UR10, c[0x0][0x358] ;  /* 0x00006b00ff0a77ac */ /* 0x000e620008000a00 */
[----:B0-----:R-:W-:-:S09]  /*00a0*/  UISETP.GE.AND UP0, UPT, UR5, 0x1, UPT ;  /* 0x000000010500788c */ /* 0x001fd2000bf06270 */
[----:B-1----:R-:W-:Y:S05]  /*00b0*/  BRA.U !UP0, `(.L_x_3) ;  /* 0x0000002108687547 */ /* 0x002fea000b800000 */
[----:B------:R-:W-:Y:S02]  /*00c0*/  UISETP.GE.U32.AND UP0, UPT, UR5, 0x10, UPT ;  /* 0x000000100500788c */ /* 0x000fe4000bf06070 */
[----:B------:R-:W-:Y:S01]  /*00d0*/  IMAD R12, R6, UR5, RZ ;  /* 0x00000005060c7c24 */ /* 0x000fe2000f8e02ff */
[----:B------:R-:W-:Y:S01]  /*00e0*/  I2FP.F32.U32 R13, UR5 ;  /* 0x00000005000d7c45 */ /* 0x000fe20008201000 */
[----:B------:R-:W-:Y:S01]  /*00f0*/  ULOP3.LUT UR8, UR5, 0xf, URZ, 0xc0, !UPT ;  /* 0x0000000f05087892 */ /* 0x000fe2000f8ec0ff */
[----:B------:R-:W-:Y:S01]  /*0100*/  MOV R4, RZ ;  /* 0x000000ff00047202 */ /* 0x000fe20000000f00 */
[----:B------:R-:W-:-:S03]  /*0110*/  UMOV UR4, URZ ;  /* 0x000000ff00047c82 */ /* 0x000fc60008000000 */
[----:B------:R-:W-:Y:S07]  /*0120*/  BRA.U !UP0, `(.L_x_4) ;  /* 0x0000001108707547 */ /* 0x000fee000b800000 */
[----:B------:R-:W0:Y:S01]  /*0130*/  LDCU.64 UR6, c[0x0][0x390] ;  /* 0x00007200ff0677ac */ /* 0x000e220008000a00 */
[----:B------:R-:W-:Y:S02]  /*0140*/  MOV R4, RZ ;  /* 0x000000ff00047202 */ /* 0x000fe40000000f00 */
[----:B------:R-:W-:Y:S01]  /*0150*/  MOV R5, R12 ;  /* 0x0000000c00057202 */ /* 0x000fe20000000f00 */
[----:B------:R-:W-:-:S04]  /*0160*/  ULOP3.LUT UR4, UR5, 0x7ffffff0, URZ, 0xc0, !UPT ;  /* 0x7ffffff005047892 */ /* 0x000fc8000f8ec0ff */
[----:B------:R-:W-:Y:S02]  /*0170*/  UIADD3 UR9, UPT, UPT, -UR4, URZ, URZ ;  /* 0x000000ff04097290 */ /* 0x000fe4000fffe1ff */
[----:B0-----:R-:W-:-:S04]  /*0180*/  UIADD3 UR5, UP0, UPT, UR6, 0x20, URZ ;  /* 0x0000002006057890 */ /* 0x001fc8000ff1e0ff */
[----:B------:R-:W-:-:S12]  /*0190*/  UIADD3.X UR6, UPT, UPT, URZ, UR7, URZ, UP0, !UPT ;  /* 0x00000007ff067290 */ /* 0x000fd800087fe4ff */
.L_x_37:
[----:B------:R-:W-:Y:S02]  /*01a0*/  MOV R14, UR5 ;  /* 0x00000005000e7c02 */ /* 0x000fe40008000f00 */
[----:B------:R-:W-:-:S03]  /*01b0*/  MOV R15, UR6 ;  /* 0x00000006000f7c02 */ /* 0x000fc60008000f00 */
[----:B------:R-:W-:-:S05]  /*01c0*/  IMAD.WIDE R14, R5, 0x4, R14 ;  /* 0x00000004050e7825 */ /* 0x000fca00078e020e */
[----:B------:R-:W2:Y:S01]  /*01d0*/  LDG.E R3, desc[UR10][R14.64+-0x20] ;  /* 0xffffe00a0e037981 */ /* 0x000ea2000c1e1900 */
[----:B------:R-:W0:Y:S01]  /*01e0*/  MUFU.RCP R0, R13 ;  /* 0x0000000d00007308 */ /* 0x000e220000001000 */
[----:B------:R-:W-:Y:S01]  /*01f0*/  BSSY.RECONVERGENT B2, `(.L_x_5) ;  /* 0x000000c000027945 */ /* 0x000fe20003800200 */
[----:B0-----:R-:W-:-:S04]  /*0200*/  FFMA R9, -R13, R0, 1 ;  /* 0x3f8000000d097423 */ /* 0x001fc80000000100 */
[----:B------:R-:W-:Y:S02]  /*0210*/  FFMA R0, R0, R9, R0 ;  /* 0x0000000900007223 */ /* 0x000fe40000000000 */
[----:B--2---:R-:W0:Y:S02]  /*0220*/  FCHK P0, R3, R13 ;  /* 0x0000000d03007302 */ /* 0x004e240000000000 */
[----:B------:R-:W-:-:S04]  /*0230*/  FFMA R9, R3, R0, RZ ;  /* 0x0000000003097223 */ /* 0x000fc800000000ff */
[----:B------:R-:W-:-:S04]  /*0240*/  FFMA R2, -R13, R9, R3 ;  /* 0x000000090d027223 */ /* 0x000fc80000000103 */
[----:B------:R-:W-:Y:S01]  /*0250*/  FFMA R9, R0, R2, R9 ;  /* 0x0000000200097223 */ /* 0x000fe20000000009 */
[----:B0-----:R-:W-:Y:S06]  /*0260*/  @!P0 BRA `(.L_x_6) ;  /* 0x0000000000108947 */ /* 0x001fec0003800000 */
[----:B------:R-:W-:Y:S02]  /*0270*/  MOV R0, R13 ;  /* 0x0000000d00007202 */ /* 0x000fe40000000f00 */
[----:B------:R-:W-:-:S07]  /*0280*/  MOV R10, 0x2a0 ;  /* 0x000002a0000a7802 */ /* 0x000fce0000000f00 */
[----:B------:R-:W-:Y:S05]  /*0290*/  CALL.REL.NOINC `($__internal_1_$__cuda_sm3x_div_rn_noftz_f32_slowpath) ;  /* 0x0000004c00907944 */ /* 0x000fea0003c00000 */
[----:B------:R-:W-:-:S07]  /*02a0*/  MOV R9, R0 ;  /* 0x0000000000097202 */ /* 0x000fce0000000f00 */
.L_x_6:
[----:B------:R-:W-:Y:S05]  /*02b0*/  BSYNC.RECONVERGENT B2 ;  /* 0x0000000000027941 */ /* 0x000fea0003800200 */
.L_x_5:
[----:B------:R-:W2:Y:S01]  /*02c0*/  LDG.E R10, desc[UR10][R14.64+-0x1c] ;  /* 0xffffe40a0e0a7981 */ /* 0x000ea2000c1e1900 */
[----:B------:R-:W0:Y:S01]  /*02d0*/  MUFU.RCP R0, R13 ;  /* 0x0000000d00007308 */ /* 0x000e220000001000 */
[----:B------:R-:W-:Y:S01]  /*02e0*/  BSSY.RECONVERGENT B2, `(.L_x_7) ;  /* 0x000000e000027945 */ /* 0x000fe20003800200 */
[----:B------:R-:W-:Y:S01]  /*02f0*/  FADD R4, R9, R4 ;  /* 0x0000000409047221 */ /* 0x000fe20000000000 */
[----:B0-----:R-:W-:-:S04]  /*0300*/  FFMA R3, -R13, R0, 1 ;  /* 0x3f8000000d037423 */ /* 0x001fc80000000100 */
[----:B------:R-:W-:Y:S01]  /*0310*/  FFMA R0, R0, R3, R0 ;  /* 0x0000000300007223 */ /* 0x000fe20000000000 */
[----:B--2---:R-:W0:Y:S03]  /*0320*/  FCHK P0, R10, R13 ;  /* 0x0000000d0a007302 */ /* 0x004e260000000000 */
[----:B------:R-:W-:-:S04]  /*0330*/  FFMA R2, R0, R10, RZ ;  /* 0x0000000a00027223 */ /* 0x000fc800000000ff */
[----:B------:R-:W-:-:S04]  /*0340*/  FFMA R3, -R13, R2, R10 ;  /* 0x000000020d037223 */ /* 0x000fc8000000010a */
[----:B------:R-:W-:Y:S01]  /*0350*/  FFMA R3, R0, R3, R2 ;  /* 0x0000000300037223 */ /* 0x000fe20000000002 */
[----:B0-----:R-:W-:Y:S06]  /*0360*/  @!P0 BRA `(.L_x_8) ;  /* 0x0000000000148947 */ /* 0x001fec0003800000 */
[----:B------:R-:W-:Y:S02]  /*0370*/  MOV R3, R10 ;  /* 0x0000000a00037202 */ /* 0x000fe40000000f00 */
[----:B------:R-:W-:Y:S02]  /*0380*/  MOV R0, R13 ;  /* 0x0000000d00007202 */ /* 0x000fe40000000f00 */
[----:B------:R-:W-:-:S07]  /*0390*/  MOV R10, 0x3b0 ;  /* 0x000003b0000a7802 */ /* 0x000fce0000000f00 */
[----:B------:R-:W-:Y:S05]  /*03a0*/  CALL.REL.NOINC `($__internal_1_$__cuda_sm3x_div_rn_noftz_f32_slowpath) ;  /* 0x0000004c004c7944 */ /* 0x000fea0003c00000 */
[----:B------:R-:W-:-:S07]  /*03b0*/  MOV R3, R0 ;  /* 0x0000000000037202 */ /* 0x000fce0000000f00 */
.L_x_8:
[----:B------:R-:W-:Y:S05]  /*03c0*/  BSYNC.RECONVERGENT B2 ;  /* 0x0000000000027941 */ /* 0x000fea0003800200 */
.L_x_7:
        /* <DEDUP_REMOVED lines=16> */
.L_x_10:
[----:B------:R-:W-:Y:S05]  /*04d0*/  BSYNC.RECONVERGENT B2 ;  /* 0x0000000000027941 */ /* 0x000fea0003800200 */
.L_x_9:
        /* <DEDUP_REMOVED lines=16> */
.L_x_12:
[----:B------:R-:W-:Y:S05]  /*05e0*/  BSYNC.RECONVERGENT B2 ;  /* 0x0000000000027941 */ /* 0x000fea0003800200 */
.L_x_11:
        /* <DEDUP_REMOVED lines=16> */
.L_x_14:
[----:B------:R-:W-:Y:S05]  /*06f0*/  BSYNC.RECONVERGENT B2 ;  /* 0x0000000000027941 */ /* 0x000fea0003800200 */
.L_x_13:
        /* <DEDUP_REMOVED lines=16> */
.L_x_16:
[----:B------:R-:W-:Y:S05]  /*0800*/  BSYNC.RECONVERGENT B2 ;  /* 0x0000000000027941 */ /* 0x000fea0003800200 */
.L_x_15:
        /* <DEDUP_REMOVED lines=16> */
.L_x_18:
[----:B------:R-:W-:Y:S05]  /*0910*/  BSYNC.RECONVERGENT B2 ;  /* 0x0000000000027941 */ /* 0x000fea0003800200 */
.L_x_17:
        /* <DEDUP_REMOVED lines=16> */
.L_x_20:
[----:B------:R-:W-:Y:S05]  /*0a20*/  BSYNC.RECONVERGENT B2 ;  /* 0x0000000000027941 */ /* 0x000fea0003800200 */
.L_x_19:
        /* <DEDUP_REMOVED lines=16> */
.L_x_22:
[----:B------:R-:W-:Y:S05]  /*0b30*/  BSYNC.RECONVERGENT B2 ;  /* 0x0000000000027941 */ /* 0x000fea0003800200 */
.L_x_21:
        /* <DEDUP_REMOVED lines=16> */
.L_x_24:
[----:B------:R-:W-:Y:S05]  /*0c40*/  BSYNC.RECONVERGENT B2 ;  /* 0x0000000000027941 */ /* 0x000fea0003800200 */
.L_x_23:
        /* <DEDUP_REMOVED lines=16> */
.L_x_26:
[----:B------:R-:W-:Y:S05]  /*0d50*/  BSYNC.RECONVERGENT B2 ;  /* 0x0000000000027941 */ /* 0x000fea0003800200 */
.L_x_25:
        /* <DEDUP_REMOVED lines=16> */
.L_x_28:
[----:B------:R-:W-:Y:S05]  /*0e60*/  BSYNC.RECONVERGENT B2 ;  /* 0x0000000000027941 */ /* 0x000fea0003800200 */
.L_x_27:
        /* <DEDUP_REMOVED lines=16> */
.L_x_30:
[----:B------:R-:W-:Y:S05]  /*0f70*/  BSYNC.RECONVERGENT B2 ;  /* 0x0000000000027941 */ /* 0x000fea0003800200 */
.L_x_29:
        /* <DEDUP_REMOVED lines=16> */
.L_x_32:
[----:B------:R-:W-:Y:S05]  /*1080*/  BSYNC.RECONVERGENT B2 ;  /* 0x0000000000027941 */ /* 0x000fea0003800200 */
.L_x_31:
        /* <DEDUP_REMOVED lines=16> */
.L_x_34:
[----:B------:R-:W-:Y:S05]  /*1190*/  BSYNC.RECONVERGENT B2 ;  /* 0x0000000000027941 */ /* 0x000fea0003800200 */
.L_x_33:
        /* <DEDUP_REMOVED lines=15> */
.L_x_36:
[----:B------:R-:W-:Y:S05]  /*1290*/  BSYNC.RECONVERGENT B2 ;  /* 0x0000000000027941 */ /* 0x000fea0003800200 */
.L_x_35:
[----:B------:R-:W-:Y:S01]  /*12a0*/  UIADD3 UR9, UPT, UPT, UR9, 0x10, URZ ;  /* 0x0000001009097890 */ /* 0x000fe2000fffe0ff */
[----:B------:R-:W-:Y:S01]  /*12b0*/  FADD R4, R4, R0 ;  /* 0x0000000004047221 */ /* 0x000fe20000000000 */
[----:B------:R-:W-:Y:S02]  /*12c0*/  IADD3 R5, PT, PT, R5, 0x10, RZ ;  /* 0x0000001005057810 */ /* 0x000fe40007ffe0ff */
[----:B------:R-:W-:-:S09]  /*12d0*/  UISETP.NE.AND UP0, UPT, UR9, URZ, UPT ;  /* 0x000000ff0900728c */ /* 0x000fd2000bf05270 */
[----:B------:R-:W-:Y:S05]  /*12e0*/  BRA.U UP0, `(.L_x_37) ;  /* 0xffffffed00ac7547 */ /* 0x000fea000b83ffff */
.L_x_4:
[----:B------:R-:W-:-:S09]  /*12f0*/  UISETP.NE.AND UP0, UPT, UR8, URZ, UPT ;  /* 0x000000ff0800728c */ /* 0x000fd2000bf05270 */
[----:B------:R-:W-:Y:S05]  /*1300*/  BRA.U !UP0, `(.L_x_3) ;  /* 0x0000000d08d47547 */ /* 0x000fea000b800000 */
[----:B------:R-:W0:Y:S01]  /*1310*/  LDCU UR5, c[0x0][0x384] ;  /* 0x00007080ff0577ac */ /* 0x000e220008000800 */
[----:B------:R-:W-:Y:S02]  /*1320*/  UISETP.GE.U32.AND UP0, UPT, UR8, 0x8, UPT ;  /* 0x000000080800788c */ /* 0x000fe4000bf06070 */
[----:B0-----:R-:W-:-:S07]  /*1330*/  ULOP3.LUT UR5, UR5, 0x7, URZ, 0xc0, !UPT ;  /* 0x0000000705057892 */ /* 0x001fce000f8ec0ff */
[----:B------:R-:W-:Y:S05]  /*1340*/  BRA.U !UP0, `(.L_x_38) ;  /* 0x00000009082c7547 */ /* 0x000fea000b800000 */
[----:B------:R-:W0:Y:S01]  /*1350*/  LDC.64 R14, c[0x0][0x390] ;  /* 0x0000e400ff0e7b82 */ /* 0x000e220000000a00 */
[----:B------:R-:W-:-:S05]  /*1360*/  IADD3 R3, PT, PT, R12, UR4, RZ ;  /* 0x000000040c037c10 */ /* 0x000fca000fffe0ff */
[----:B0-----:R-:W-:-:S05]  /*1370*/  IMAD.WIDE R14, R3, 0x4, R14 ;  /* 0x00000004030e7825 */ /* 0x001fca00078e020e */
        /* <DEDUP_REMOVED lines=15> */
.L_x_40:
[----:B------:R-:W-:Y:S05]  /*1470*/  BSYNC.RECONVERGENT B2 ;  /* 0x0000000000027941 */ /* 0x000fea0003800200 */
.L_x_39:
        /* <DEDUP_REMOVED lines=16> */
.L_x_42:
[----:B------:R-:W-:Y:S05]  /*1580*/  BSYNC.RECONVERGENT B2 ;  /* 0x0000000000027941 */ /* 0x000fea0003800200 */
.L_x_41:
        /* <DEDUP_REMOVED lines=16> */
.L_x_44:
[----:B------:R-:W-:Y:S05]  /*1690*/  BSYNC.RECONVERGENT B2 ;  /* 0x0000000000027941 */ /* 0x000fea0003800200 */
.L_x_43:
        /* <DEDUP_REMOVED lines=16> */
.L_x_46:
[----:B------:R-:W-:Y:S05]  /*17a0*/  BSYNC.RECONVERGENT B2 ;  /* 0x0000000000027941 */ /* 0x000fea0003800200 */
.L_x_45:
        /* <DEDUP_REMOVED lines=16> */
.L_x_48:
[----:B------:R-:W-:Y:S05]  /*18b0*/  BSYNC.RECONVERGENT B2 ;  /* 0x0000000000027941 */ /* 0x000fea0003800200 */
.L_x_47:
        /* <DEDUP_REMOVED lines=16> */
.L_x_50:
[----:B------:R-:W-:Y:S05]  /*19c0*/  BSYNC.RECONVERGENT B2 ;  /* 0x0000000000027941 */ /* 0x000fea0003800200 */
.L_x_49:
        /* <DEDUP_REMOVED lines=16> */
.L_x_52:
[----:B------:R-:W-:Y:S05]  /*1ad0*/  BSYNC.RECONVERGENT B2 ;  /* 0x0000000000027941 */ /* 0x000fea0003800200 */
.L_x_51:
        /* <DEDUP_REMOVED lines=15> */
.L_x_54:
[----:B------:R-:W-:Y:S05]  /*1bd0*/  BSYNC.RECONVERGENT B2 ;  /* 0x0000000000027941 */ /* 0x000fea0003800200 */
.L_x_53:
[----:B------:R-:W-:Y:S01]  /*1be0*/  FADD R4, R4, R0 ;  /* 0x0000000004047221 */ /* 0x000fe20000000000 */
[----:B------:R-:W-:-:S12]  /*1bf0*/  UIADD3 UR4, UPT, UPT, UR4, 0x8, URZ ;  /* 0x0000000804047890 */ /* 0x000fd8000fffe0ff */
.L_x_38:
        /* <DEDUP_REMOVED lines=24> */
.L_x_57:
[----:B------:R-:W-:Y:S05]  /*1d80*/  BSYNC.RECONVERGENT B2 ;  /* 0x0000000000027941 */ /* 0x000fea0003800200 */
.L_x_56:
        /* <DEDUP_REMOVED lines=16> */
.L_x_59:
[----:B------:R-:W-:Y:S05]  /*1e90*/  BSYNC.RECONVERGENT B2 ;  /* 0x0000000000027941 */ /* 0x000fea0003800200 */
.L_x_58:
        /* <DEDUP_REMOVED lines=16> */
.L_x_61:
[----:B------:R-:W-:Y:S05]  /*1fa0*/  BSYNC.RECONVERGENT B2 ;  /* 0x0000000000027941 */ /* 0x000fea0003800200 */
.L_x_60:
        /* <DEDUP_REMOVED lines=15> */
.L_x_63:
[----:B------:R-:W-:Y:S05]  /*20a0*/  BSYNC.RECONVERGENT B2 ;  /* 0x0000000000027941 */ /* 0x000fea0003800200 */
.L_x_62:
[----:B------:R-:W-:Y:S01]  /*20b0*/  FADD R4, R4, R0 ;  /* 0x0000000004047221 */ /* 0x000fe20000000000 */
[----:B------:R-:W-:-:S12]  /*20c0*/  UIADD3 UR4, UPT, UPT, UR4, 0x4, URZ ;  /* 0x0000000404047890 */ /* 0x000fd8000fffe0ff */
.L_x_55:
[----:B------:R-:W-:-:S09]  /*20d0*/  UISETP.NE.AND UP0, UPT, UR6, URZ, UPT ;  /* 0x000000ff0600728c */ /* 0x000fd2000bf05270 */
[----:B------:R-:W-:Y:S05]  /*20e0*/  BRA.U !UP0, `(.L_x_3) ;  /* 0x00000001085c7547 */ /* 0x000fea000b800000 */
[----:B------:R-:W0:Y:S01]  /*20f0*/  LDC.64 R14, c[0x0][0x390] ;  /* 0x0000e400ff0e7b82 */ /* 0x000e220000000a00 */
[----:B------:R-:W-:Y:S01]  /*2100*/  IADD3 R5, PT, PT, R12, UR4, RZ ;  /* 0x000000040c057c10 */ /* 0x000fe2000fffe0ff */
[----:B------:R-:W-:-:S12]  /*2110*/  UIADD3 UR6, UPT, UPT, -UR6, URZ, URZ ;  /* 0x000000ff06067290 */ /* 0x000fd8000fffe1ff */
.L_x_66:
[----:B0-----:R-:W-:-:S06]  /*2120*/  IMAD.WIDE R2, R5, 0x4, R14 ;  /* 0x0000000405027825 */ /* 0x001fcc00078e020e */
[----:B------:R-:W2:Y:S01]  /*2130*/  LDG.E R3, desc[UR10][R2.64] ;  /* 0x0000000a02037981 */ /* 0x000ea2000c1e1900 */
[----:B------:R-:W0:Y:S01]  /*2140*/  MUFU.RCP R0, R13 ;  /* 0x0000000d00007308 */ /* 0x000e220000001000 */
[----:B------:R-:W-:Y:S01]  /*2150*/  UIADD3 UR6, UPT, UPT, UR6, 0x1, URZ ;  /* 0x0000000106067890 */ /* 0x000fe2000fffe0ff */
[----:B------:R-:W-:Y:S03]  /*2160*/  BSSY.RECONVERGENT B2, `(.L_x_64) ;  /* 0x000000c000027945 */ /* 0x000fe60003800200 */
[----:B------:R-:W-:Y:S01]  /*2170*/  UISETP.NE.AND UP0, UPT, UR6, URZ, UPT ;  /* 0x000000ff0600728c */ /* 0x000fe2000bf05270 */
        /* <DEDUP_REMOVED lines=8> */
[----:B------:R-:W-:-:S07]  /*2200*/  MOV R10, 0x2220 ;  /* 0x00002220000a7802 */ /* 0x000fce0000000f00 */
[----:B------:R-:W-:Y:S05]  /*2210*/  CALL.REL.NOINC `($__internal_1_$__cuda_sm3x_div_rn_noftz_f32_slowpath) ;  /* 0x0000002c00b07944 */ /* 0x000fea0003c00000 */
.L_x_65:
[----:B------:R-:W-:Y:S05]  /*2220*/  BSYNC.RECONVERGENT B2 ;  /* 0x0000000000027941 */ /* 0x000fea0003800200 */
.L_x_64:
[----:B------:R-:W-:Y:S01]  /*2230*/  FADD R4, R0, R4 ;  /* 0x0000000400047221 */ /* 0x000fe20000000000 */
[----:B------:R-:W-:Y:S01]  /*2240*/  IADD3 R5, PT, PT, R5, 0x1, RZ ;  /* 0x0000000105057810 */ /* 0x000fe20007ffe0ff */
[----:B------:R-:W-:Y:S06]  /*2250*/  BRA.U UP0, `(.L_x_66) ;  /* 0xfffffffd00b07547 */ /* 0x000fec000b83ffff */
.L_x_3:
[----:B------:R-:W0:Y:S01]  /*2260*/  LDC R3, c[0x0][0x384] ;  /* 0x0000e100ff037b82 */ /* 0x000e220000000800 */
[----:B------:R-:W-:Y:S02]  /*2270*/  MOV R25, RZ ;  /* 0x000000ff00197202 */ /* 0x000fe40000000f00 */
[----:B0-----:R-:W-:-:S13]  /*2280*/  ISETP.GE.AND P0, PT, R3, 0x1, PT ;  /* 0x000000010300780c */ /* 0x001fda0003f06270 */
[----:B------:R-:W-:Y:S05]  /*2290*/  @!P0 BRA `(.L_x_67) ;  /* 0x0000000800048947 */ /* 0x000fea0003800000 */
[C---:B------:R-:W-:Y:S01]  /*22a0*/  ISETP.GE.U32.AND P2, PT, R3.reuse, 0x8, PT ;  /* 0x000000080300780c */ /* 0x040fe20003f46070 */
[----:B------:R-:W-:Y:S01]  /*22b0*/  HFMA2 R25, -RZ, RZ, 0, 0 ;  /* 0x00000000ff197431 */ /* 0x000fe200000001ff */
[----:B------:R-:W-:Y:S01]  /*22c0*/  LOP3.LUT R2, R3, 0x7, RZ, 0xc0, !PT ;  /* 0x0000000703027812 */ /* 0x000fe200078ec0ff */
[----:B------:R-:W-:Y:S01]  /*22d0*/  IMAD R5, R6, R3, RZ ;  /* 0x0000000306057224 */ /* 0x000fe200078e02ff */
[----:B------:R-:W-:Y:S02]  /*22e0*/  MOV R9, RZ ;  /* 0x000000ff00097202 */ /* 0x000fe40000000f00 */
[----:B------:R-:W-:-:S07]  /*22f0*/  ISETP.NE.AND P1, PT, R2, RZ, PT ;  /* 0x000000ff0200720c */ /* 0x000fce0003f25270 */
[----:B------:R-:W-:Y:S06]  /*2300*/  @!P2 BRA `(.L_x_68) ;  /* 0x0000000000e8a947 */ /* 0x000fec0003800000 */
[----:B------:R-:W0:Y:S01]  /*2310*/  LDC R11, c[0x0][0x388] ;  /* 0x0000e200ff0b7b82 */ /* 0x000e220000000800 */
[----:B------:R-:W1:Y:S01]  /*2320*/  LDCU.64 UR4, c[0x0][0x390] ;  /* 0x00007200ff0477ac */ /* 0x000e620008000a00 */
[----:B------:R-:W-:Y:S02]  /*2330*/  LOP3.LUT R9, R3, 0x7ffffff8, RZ, 0xc0, !PT ;  /* 0x7ffffff803097812 */ /* 0x000fe400078ec0ff */
[----:B------:R-:W-:Y:S02]  /*2340*/  MOV R25, RZ ;  /* 0x000000ff00197202 */ /* 0x000fe40000000f00 */
[----:B------:R-:W-:Y:S02]  /*2350*/  MOV R24, R5 ;  /* 0x0000000500187202 */ /* 0x000fe40000000f00 */
[----:B------:R-:W2:Y:S01]  /*2360*/  LDC.64 R12, c[0x0][0x398] ;  /* 0x0000e600ff0c7b82 */ /* 0x000ea20000000a00 */
[----:B------:R-:W-:Y:S02]  /*2370*/  MOV R0, R6 ;  /* 0x0000000600007202 */ /* 0x000fe40000000f00 */
[----:B------:R-:W-:Y:S01]  /*2380*/  IADD3 R10, PT, PT, -R9, RZ, RZ ;  /* 0x000000ff090a7210 */ /* 0x000fe20007ffe1ff */
[----:B-1----:R-:W-:-:S04]  /*2390*/  UIADD3 UR4, UP0, UPT, UR4, 0x10, URZ ;  /* 0x0000001004047890 */ /* 0x002fc8000ff1e0ff */
[----:B------:R-:W-:-:S12]  /*23a0*/  UIADD3.X UR5, UPT, UPT, URZ, UR5, URZ, UP0, !UPT ;  /* 0x00000005ff057290 */ /* 0x000fd800087fe4ff */
.L_x_69:
[----:B------:R-:W-:Y:S02]  /*23b0*/  MOV R14, UR4 ;  /* 0x00000004000e7c02 */ /* 0x000fe40008000f00 */
[----:B------:R-:W-:-:S03]  /*23c0*/  MOV R15, UR5 ;  /* 0x00000005000f7c02 */ /* 0x000fc60008000f00 */
[----:B------:R-:W-:-:S05]  /*23d0*/  IMAD.WIDE R14, R24, 0x4, R14 ;  /* 0x00000004180e7825 */ /* 0x000fca00078e020e */
[----:B------:R-:W3:Y:S01]  /*23e0*/  LDG.E R17, desc[UR10][R14.64+-0x10] ;  /* 0xfffff00a0e117981 */ /* 0x000ee2000c1e1900 */
[----:B-12---:R-:W-:-:S04]  /*23f0*/  IMAD.WIDE R18, R0, 0x4, R12 ;  /* 0x0000000400127825 */ /* 0x006fc800078e020c */
[----:B---3--:R-:W-:-:S05]  /*2400*/  FADD R26, R17, -R4 ;  /* 0x80000004111a7221 */ /* 0x008fca0000000000 */
[----:B------:R-:W-:Y:S04]  /*2410*/  STG.E desc[UR10][R18.64], R26 ;  /* 0x0000001a12007986 */ /* 0x000fe8000c10190a */
[----:B------:R-:W2:Y:S01]  /*2420*/  LDG.E R27, desc[UR10][R14.64+-0xc] ;  /* 0xfffff40a0e1b7981 */ /* 0x000ea2000c1e1900 */
[----:B0-----:R-:W-:-:S04]  /*2430*/  IMAD.WIDE R20, R11, 0x4, R18 ;  /* 0x000000040b147825 */ /* 0x001fc800078e0212 */
[----:B--2---:R-:W-:-:S05]  /*2440*/  FADD R27, R27, -R4 ;  /* 0x800000041b1b7221 */ /* 0x004fca0000000000 */
[----:B------:R0:W-:Y:S04]  /*2450*/  STG.E desc[UR10][R20.64], R27 ;  /* 0x0000001b14007986 */ /* 0x0001e8000c10190a */
[----:B------:R-:W2:Y:S01]  /*2460*/  LDG.E R17, desc[UR10][R14.64+-0x8] ;  /* 0xfffff80a0e117981 */ /* 0x000ea2000c1e1900 */
[----:B------:R-:W-:-:S04]  /*2470*/  IMAD.WIDE R22, R11, 0x4, R20 ;  /* 0x000000040b167825 */ /* 0x000fc800078e0214 */
[----:B--2---:R-:W-:-:S05]  /*2480*/  FADD R28, R17, -R4 ;  /* 0x80000004111c7221 */ /* 0x004fca0000000000 */
[----:B------:R-:W-:Y:S04]  /*2490*/  STG.E desc[UR10][R22.64], R28 ;  /* 0x0000001c16007986 */ /* 0x000fe8000c10190a */
[----:B------:R-:W2:Y:S01]  /*24a0*/  LDG.E R29, desc[UR10][R14.64+-0x4] ;  /* 0xfffffc0a0e1d7981 */ /* 0x000ea2000c1e1900 */
[----:B------:R-:W-:-:S04]  /*24b0*/  IMAD.WIDE R16, R11, 0x4, R22 ;  /* 0x000000040b107825 */ /* 0x000fc800078e0216 */
[----:B--2---:R-:W-:-:S05]  /*24c0*/  FADD R29, R29, -R4 ;  /* 0x800000041d1d7221 */ /* 0x004fca0000000000 */
[----:B------:R1:W-:Y:S04]  /*24d0*/  STG.E desc[UR10][R16.64], R29 ;  /* 0x0000001d10007986 */ /* 0x0003e8000c10190a */
[----:B0-----:R-:W1:Y:S01]  /*24e0*/  LDG.E R21, desc[UR10][R14.64] ;  /* 0x0000000a0e157981 */ /* 0x001e62000c1e1900 */
[----:B------:R-:W-:-:S04]  /*24f0*/  IMAD.WIDE R18, R11, 0x4, R16 ;  /* 0x000000040b127825 */ /* 0x000fc800078e0210 */
[----:B-1----:R-:W-:-:S05]  /*2500*/  FADD R17, R21, -R4 ;  /* 0x8000000415117221 */ /* 0x002fca0000000000 */
[----:B------:R0:W-:Y:S04]  /*2510*/  STG.E desc[UR10][R18.64], R17 ;  /* 0x0000001112007986 */ /* 0x0001e8000c10190a */
[----:B------:R-:W2:Y:S01]  /*2520*/  LDG.E R23, desc[UR10][R14.64+0x4] ;  /* 0x0000040a0e177981 */ /* 0x000ea2000c1e1900 */
[----:B------:R-:W-:-:S04]  /*2530*/  IMAD.WIDE R20, R11, 0x4, R18 ;  /* 0x000000040b147825 */ /* 0x000fc800078e0212 */
[----:B--2---:R-:W-:-:S05]  /*2540*/  FADD R16, R23, -R4 ;  /* 0x8000000417107221 */ /* 0x004fca0000000000 */
[----:B------:R1:W-:Y:S04]  /*2550*/  STG.E desc[UR10][R20.64], R16 ;  /* 0x0000001014007986 */ /* 0x0003e8000c10190a */
[----:B0-----:R-:W1:Y:S01]  /*2560*/  LDG.E R19, desc[UR10][R14.64+0x8] ;  /* 0x0000080a0e137981 */ /* 0x001e62000c1e1900 */
[----:B------:R-:W-:-:S04]  /*2570*/  IMAD.WIDE R22, R11, 0x4, R20 ;  /* 0x000000040b167825 */ /* 0x000fc800078e0214 */
[----:B------:R-:W-:Y:S01]  /*2580*/  FFMA R26, R26, R26, R25 ;  /* 0x0000001a1a1a7223 */ /* 0x000fe20000000019 */
[----:B-1----:R-:W-:-:S05]  /*2590*/  FADD R21, R19, -R4 ;  /* 0x8000000413157221 */ /* 0x002fca0000000000 */
[----:B------:R1:W-:Y:S04]  /*25a0*/  STG.E desc[UR10][R22.64], R21 ;  /* 0x0000001516007986 */ /* 0x0003e8000c10190a */
[----:B------:R-:W2:Y:S01]  /*25b0*/  LDG.E R20, desc[UR10][R14.64+0xc] ;  /* 0x00000c0a0e147981 */ /* 0x000ea2000c1e1900 */
[----:B------:R-:W-:Y:S01]  /*25c0*/  FFMA R27, R27, R27, R26 ;  /* 0x0000001b1b1b7223 */ /* 0x000fe2000000001a */
[----:B------:R-:W-:Y:S01]  /*25d0*/  IMAD.WIDE R18, R11, 0x4, R22 ;  /* 0x000000040b127825 */ /* 0x000fe200078e0216 */
[----:B------:R-:W-:-:S03]  /*25e0*/  IADD3 R10, PT, PT, R10, 0x8, RZ ;  /* 0x000000080a0a7810 */ /* 0x000fc60007ffe0ff */
[----:B------:R-:W-:Y:S01]  /*25f0*/  FFMA R28, R28, R28, R27 ;  /* 0x0000001c1c1c7223 */ /* 0x000fe2000000001b */
[----:B------:R-:W-:Y:S02]  /*2600*/  LEA R0, R11, R0, 0x3 ;  /* 0x000000000b007211 */ /* 0x000fe400078e18ff */
[----:B------:R-:W-:Y:S01]  /*2610*/  ISETP.NE.AND P2, PT, R10, RZ, PT ;  /* 0x000000ff0a00720c */ /* 0x000fe20003f45270 */
[----:B------:R-:W-:Y:S01]  /*2620*/  FFMA R28, R29, R29, R28 ;  /* 0x0000001d1d1c7223 */ /* 0x000fe2000000001c */
[----:B------:R-:W-:-:S03]  /*2630*/  IADD3 R24, PT, PT, R24, 0x8, RZ ;  /* 0x0000000818187810 */ /* 0x000fc60007ffe0ff */
[----:B------:R-:W-:-:S04]  /*2640*/  FFMA R17, R17, R17, R28 ;  /* 0x0000001111117223 */ /* 0x000fc8000000001c */
[----:B------:R-:W-:-:S04]  /*2650*/  FFMA R16, R16, R16, R17 ;  /* 0x0000001010107223 */ /* 0x000fc80000000011 */
[----:B------:R-:W-:Y:S01]  /*2660*/  FFMA R16, R21, R21, R16 ;  /* 0x0000001515107223 */ /* 0x000fe20000000010 */
[----:B--2---:R-:W-:-:S04]  /*2670*/  FADD R27, R20, -R4 ;  /* 0x80000004141b7221 */ /* 0x004fc80000000000 */
[----:B------:R-:W-:Y:S01]  /*2680*/  FFMA R25, R27, R27, R16 ;  /* 0x0000001b1b197223 */ /* 0x000fe20000000010 */
[----:B------:R1:W-:Y:S01]  /*2690*/  STG.E desc[UR10][R18.64], R27 ;  /* 0x0000001b12007986 */ /* 0x0003e2000c10190a */
[----:B------:R-:W-:Y:S05]  /*26a0*/  @P2 BRA `(.L_x_69) ;  /* 0xfffffffc00402947 */ /* 0x000fea000383ffff */
.L_x_68:
[----:B------:R-:W-:Y:S05]  /*26b0*/  @!P1 BRA `(.L_x_67) ;  /* 0x0000000000fc9947 */ /* 0x000fea0003800000 */
[----:B------:R-:W-:Y:S02]  /*26c0*/  ISETP.GE.U32.AND P1, PT, R2, 0x4, PT ;  /* 0x000000040200780c */ /* 0x000fe40003f26070 */
[----:B------:R-:W-:-:S04]  /*26d0*/  LOP3.LUT R20, R3, 0x3, RZ, 0xc0, !PT ;  /* 0x0000000303147812 */ /* 0x000fc800078ec0ff */
[----:B------:R-:W-:-:S07]  /*26e0*/  ISETP.NE.AND P2, PT, R20, RZ, PT ;  /* 0x000000ff1400720c */ /* 0x000fce0003f45270 */
[----:B------:R-:W-:Y:S06]  /*26f0*/  @!P1 BRA `(.L_x_70) ;  /* 0x00000000006c9947 */ /* 0x000fec0003800000 */
[----:B------:R-:W0:Y:S01]  /*2700*/  LDC.64 R10, c[0x0][0x390] ;  /* 0x0000e400ff0a7b82 */ /* 0x000e220000000a00 */
[----:B------:R-:W-:-:S07]  /*2710*/  IADD3 R13, PT, PT, R5, R9, RZ ;  /* 0x00000009050d7210 */ /* 0x000fce0007ffe0ff */
[----:B------:R-:W2:Y:S08]  /*2720*/  LDC R29, c[0x0][0x388] ;  /* 0x0000e200ff1d7b82 */ /* 0x000eb00000000800 */
[----:B-1----:R-:W1:Y:S01]  /*2730*/  LDC.64 R18, c[0x0][0x398] ;  /* 0x0000e600ff127b82 */ /* 0x002e620000000a00 */
[----:B0-----:R-:W-:-:S05]  /*2740*/  IMAD.WIDE R10, R13, 0x4, R10 ;  /* 0x000000040d0a7825 */ /* 0x001fca00078e020a */
[----:B------:R-:W3:Y:S01]  /*2750*/  LDG.E R13, desc[UR10][R10.64] ;  /* 0x0000000a0a0d7981 */ /* 0x000ee2000c1e1900 */
[----:B--2---:R-:W-:-:S04]  /*2760*/  IMAD R15, R9, R29, R6 ;  /* 0x0000001d090f7224 */ /* 0x004fc800078e0206 */
[----:B-1----:R-:W-:-:S04]  /*2770*/  IMAD.WIDE R18, R15, 0x4, R18 ;  /* 0x000000040f127825 */ /* 0x002fc800078e0212 */
[----:B---3--:R-:W-:-:S05]  /*2780*/  FADD R0, R13, -R4 ;  /* 0x800000040d007221 */ /* 0x008fca0000000000 */
[----:B------:R0:W-:Y:S04]  /*2790*/  STG.E desc[UR10][R18.64], R0 ;  /* 0x0000000012007986 */ /* 0x0001e8000c10190a */
[----:B------:R-:W2:Y:S01]  /*27a0*/  LDG.E R15, desc[UR10][R10.64+0x4] ;  /* 0x0000040a0a0f7981 */ /* 0x000ea2000c1e1900 */
[----:B------:R-:W-:-:S04]  /*27b0*/  IMAD.WIDE R12, R29, 0x4, R18 ;  /* 0x000000041d0c7825 */ /* 0x000fc800078e0212 */
[----:B--2---:R-:W-:-:S05]  /*27c0*/  FADD R21, R15, -R4 ;  /* 0x800000040f157221 */ /* 0x004fca0000000000 */
[----:B------:R2:W-:Y:S04]  /*27d0*/  STG.E desc[UR10][R12.64], R21 ;  /* 0x000000150c007986 */ /* 0x0005e8000c10190a */
[----:B------:R-:W3:Y:S01]  /*27e0*/  LDG.E R17, desc[UR10][R10.64+0x8] ;  /* 0x0000080a0a117981 */ /* 0x000ee2000c1e1900 */
[----:B------:R-:W-:-:S04]  /*27f0*/  IMAD.WIDE R14, R29, 0x4, R12 ;  /* 0x000000041d0e7825 */ /* 0x000fc800078e020c */
[----:B---3--:R-:W-:-:S05]  /*2800*/  FADD R23, R17, -R4 ;  /* 0x8000000411177221 */ /* 0x008fca0000000000 */
[----:B------:R2:W-:Y:S04]  /*2810*/  STG.E desc[UR10][R14.64], R23 ;  /* 0x000000170e007986 */ /* 0x0005e8000c10190a */
[----:B------:R-:W3:Y:S01]  /*2820*/  LDG.E R27, desc[UR10][R10.64+0xc] ;  /* 0x00000c0a0a1b7981 */ /* 0x000ee2000c1e1900 */
[----:B------:R-:W-:-:S04]  /*2830*/  IMAD.WIDE R16, R29, 0x4, R14 ;  /* 0x000000041d107825 */ /* 0x000fc800078e020e */
[----:B0-----:R-:W-:Y:S01]  /*2840*/  FFMA R0, R0, R0, R25 ;  /* 0x0000000000007223 */ /* 0x001fe20000000019 */
[----:B------:R-:W-:-:S03]  /*2850*/  IADD3 R9, PT, PT, R9, 0x4, RZ ;  /* 0x0000000409097810 */ /* 0x000fc60007ffe0ff */
[----:B------:R-:W-:-:S04]  /*2860*/  FFMA R0, R21, R21, R0 ;  /* 0x0000001515007223 */ /* 0x000fc80000000000 */
[----:B------:R-:W-:Y:S01]  /*2870*/  FFMA R0, R23, R23, R0 ;  /* 0x0000001717007223 */ /* 0x000fe20000000000 */
[----:B---3--:R-:W-:-:S04]  /*2880*/  FADD R27, R27, -R4 ;  /* 0x800000041b1b7221 */ /* 0x008fc80000000000 */
[----:B------:R-:W-:Y:S01]  /*2890*/  FFMA R25, R27, R27, R0 ;  /* 0x0000001b1b197223 */ /* 0x000fe20000000000 */
[----:B------:R2:W-:Y:S06]  /*28a0*/  STG.E desc[UR10][R16.64], R27 ;  /* 0x0000001b10007986 */ /* 0x0005ec000c10190a */
.L_x_70:
[----:B------:R-:W-:Y:S05]  /*28b0*/  @!P2 BRA `(.L_x_67) ;  /* 0x00000000007ca947 */ /* 0x000fea0003800000 */
[----:B--2---:R-:W0:Y:S01]  /*28c0*/  LDC.64 R14, c[0x0][0x390] ;  /* 0x0000e400ff0e7b82 */ /* 0x004e220000000a00 */
[----:B------:R-:W-:-:S07]  /*28d0*/  ISETP.NE.AND P1, PT, R20, 0x1, PT ;  /* 0x000000011400780c */ /* 0x000fce0003f25270 */
[----:B------:R-:W2:Y:S06]  /*28e0*/  LDC.64 R12, c[0x0][0x398] ;  /* 0x0000e600ff0c7b82 */ /* 0x000eac0000000a00 */
[----:B------:R-:W-:Y:S02]  /*28f0*/  @P1 IADD3 R11, PT, PT, R5, R9, RZ ;  /* 0x00000009050b1210 */ /* 0x000fe40007ffe0ff */
[----:B------:R-:W1:Y:S03]  /*2900*/  @P1 LDC R17, c[0x0][0x388] ;  /* 0x0000e200ff111b82 */ /* 0x000e660000000800 */
[----:B0-----:R-:W-:-:S05]  /*2910*/  @P1 IMAD.WIDE R14, R11, 0x4, R14 ;  /* 0x000000040b0e1825 */ /* 0x001fca00078e020e */
[----:B------:R-:W3:Y:S01]  /*2920*/  @P1 LDG.E R11, desc[UR10][R14.64] ;  /* 0x0000000a0e0b1981 */ /* 0x000ee2000c1e1900 */
[----:B-1----:R-:W-:-:S04]  /*2930*/  @P1 IMAD R19, R9, R17, R6 ;  /* 0x0000001109131224 */ /* 0x002fc800078e0206 */
[----:B--2---:R-:W-:Y:S01]  /*2940*/  @P1 IMAD.WIDE R12, R19, 0x4, R12 ;  /* 0x00000004130c1825 */ /* 0x004fe200078e020c */
[----:B------:R-:W-:-:S03]  /*2950*/  LOP3.LUT R3, R3, 0x1, RZ, 0xc0, !PT ;  /* 0x0000000103037812 */ /* 0x000fc600078ec0ff */
[----:B---3--:R-:W-:Y:S02]  /*2960*/  @P1 FADD R0, R11, -R4 ;  /* 0x800000040b001221 */ /* 0x008fe40000000000 */
[----:B------:R-:W0:Y:S03]  /*2970*/  LDC.64 R10, c[0x0][0x390] ;  /* 0x0000e400ff0a7b82 */ /* 0x000e260000000a00 */
[----:B------:R1:W-:Y:S04]  /*2980*/  @P1 STG.E desc[UR10][R12.64], R0 ;  /* 0x000000000c001986 */ /* 0x0003e8000c10190a */
[----:B------:R-:W2:Y:S01]  /*2990*/  @P1 LDG.E R19, desc[UR10][R14.64+0x4] ;  /* 0x0000040a0e131981 */ /* 0x000ea2000c1e1900 */
[----:B------:R-:W-:Y:S01]  /*29a0*/  ISETP.NE.U32.AND P2, PT, R3, 0x1, PT ;  /* 0x000000010300780c */ /* 0x000fe20003f45070 */
[----:B------:R-:W-:Y:S01]  /*29b0*/  @P1 IMAD.WIDE R16, R17, 0x4, R12 ;  /* 0x0000000411101825 */ /* 0x000fe200078e020c */
[----:B------:R-:W-:Y:S01]  /*29c0*/  @P1 IADD3 R9, PT, PT, R9, 0x2, RZ ;  /* 0x0000000209091810 */ /* 0x000fe20007ffe0ff */
[----:B------:R-:W3:Y:S10]  /*29d0*/  LDC.64 R2, c[0x0][0x398] ;  /* 0x0000e600ff027b82 */ /* 0x000ef40000000a00 */
[----:B------:R-:W-:-:S05]  /*29e0*/  @!P2 IADD3 R5, PT, PT, R5, R9, RZ ;  /* 0x000000090505a210 */ /* 0x000fca0007ffe0ff */
[----:B0-----:R-:W-:Y:S02]  /*29f0*/  @!P2 IMAD.WIDE R10, R5, 0x4, R10 ;  /* 0x00000004050aa825 */ /* 0x001fe400078e020a */
[----:B------:R-:W0:Y:S02]  /*2a00*/  @!P2 LDC R5, c[0x0][0x388] ;  /* 0x0000e200ff05ab82 */ /* 0x000e240000000800 */
[----:B--2---:R-:W-:-:S05]  /*2a10*/  @P1 FADD R19, R19, -R4 ;  /* 0x8000000413131221 */ /* 0x004fca0000000000 */
[----:B------:R4:W-:Y:S04]  /*2a20*/  @P1 STG.E desc[UR10][R16.64], R19 ;  /* 0x0000001310001986 */ /* 0x0009e8000c10190a */
[----:B------:R-:W2:Y:S01]  /*2a30*/  @!P2 LDG.E R11, desc[UR10][R10.64] ;  /* 0x0000000a0a0ba981 */ /* 0x000ea2000c1e1900 */
[----:B0-----:R-:W-:Y:S02]  /*2a40*/  @!P2 IMAD R9, R9, R5, R6 ;  /* 0x000000050909a224 */ /* 0x001fe400078e0206 */
[----:B-1----:R-:W-:Y:S02]  /*2a50*/  @P1 FFMA R0, R0, R0, R25 ;  /* 0x0000000000001223 */ /* 0x002fe40000000019 */
[----:B---3--:R-:W-:-:S04]  /*2a60*/  @!P2 IMAD.WIDE R2, R9, 0x4, R2 ;  /* 0x000000040902a825 */ /* 0x008fc800078e0202 */
[----:B------:R-:W-:Y:S01]  /*2a70*/  @P1 FFMA R25, R19, R19, R0 ;  /* 0x0000001313191223 */ /* 0x000fe20000000000 */
[----:B--2---:R-:W-:-:S04]  /*2a80*/  @!P2 FADD R4, R11, -R4 ;  /* 0x800000040b04a221 */ /* 0x004fc80000000000 */
[----:B------:R-:W-:Y:S01]  /*2a90*/  @!P2 FFMA R25, R4, R4, R25 ;  /* 0x000000040419a223 */ /* 0x000fe20000000019 */
[----:B------:R4:W-:Y:S06]  /*2aa0*/  @!P2 STG.E desc[UR10][R2.64], R4 ;  /* 0x000000040200a986 */ /* 0x0009ec000c10190a */
.L_x_67:
[----:B----4-:R-:W-:Y:S01]  /*2ab0*/  IADD3 R2, PT, PT, R25, -0xd000000, RZ ;  /* 0xf300000019027810 */ /* 0x010fe20007ffe0ff */
[----:B------:R0:W3:Y:S01]  /*2ac0*/  MUFU.RSQ R0, R25 ;  /* 0x0000001900007308 */ /* 0x0000e20000001400 */
[----:B------:R-:W-:Y:S02]  /*2ad0*/  BSSY.RECONVERGENT B0, `(.L_x_71) ;  /* 0x000000b000007945 */ /* 0x000fe40003800200 */
[----:B------:R-:W-:-:S13]  /*2ae0*/  ISETP.GT.U32.AND P1, PT, R2, 0x727fffff, PT ;  /* 0x727fffff0200780c */ /* 0x000fda0003f24070 */
[----:B0-----:R-:W-:Y:S05]  /*2af0*/  @!P1 BRA `(.L_x_72) ;  /* 0x0000000000109947 */ /* 0x001fea0003800000 */
[----:B------:R-:W-:-:S07]  /*2b00*/  MOV R9, 0x2b20 ;  /* 0x00002b2000097802 */ /* 0x000fce0000000f00 */
[----:B-123--:R-:W-:Y:S05]  /*2b10*/  CALL.REL.NOINC `($__internal_0_$__cuda_sm20_sqrt_rn_f32_slowpath) ;  /* 0x0000002400187944 */ /* 0x00efea0003c00000 */
[----:B------:R-:W-:Y:S01]  /*2b20*/  MOV R20, R0 ;  /* 0x0000000000147202 */ /* 0x000fe20000000f00 */
[----:B------:R-:W-:Y:S06]  /*2b30*/  BRA `(.L_x_73) ;  /* 0x0000000000107947 */ /* 0x000fec0003800000 */
.L_x_72:
[C---:B---3--:R-:W-:Y:S01]  /*2b40*/  FMUL.FTZ R20, R0.reuse, R25 ;  /* 0x0000001900147220 */ /* 0x048fe20000410000 */
[----:B------:R-:W-:-:S03]  /*2b50*/  FMUL.FTZ R0, R0, 0.5 ;  /* 0x3f00000000007820 */ /* 0x000fc60000410000 */
[----:B------:R-:W-:-:S04]  /*2b60*/  FFMA R25, -R20, R20, R25 ;  /* 0x0000001414197223 */ /* 0x000fc80000000119 */
[----:B------:R-:W-:-:S07]  /*2b70*/  FFMA R20, R25, R0, R20 ;  /* 0x0000000019147223 */ /* 0x000fce0000000014 */
.L_x_73:
[----:B------:R-:W-:Y:S05]  /*2b80*/  BSYNC.RECONVERGENT B0 ;  /* 0x0000000000007941 */ /* 0x000fea0003800200 */
.L_x_71:
[----:B------:R-:W-:Y:S05]  /*2b90*/  @!P0 EXIT ;  /* 0x000000000000894d */ /* 0x000fea0003800000 */
[----:B------:R-:W0:Y:S01]  /*2ba0*/  LDCU UR5, c[0x0][0x384] ;  /* 0x00007080ff0577ac */ /* 0x000e220008000800 */
[----:B------:R-:W-:Y:S01]  /*2bb0*/  UMOV UR4, URZ ;  /* 0x000000ff00047c82 */ /* 0x000fe20008000000 */
[----:B0-----:R-:W-:Y:S02]  /*2bc0*/  UISETP.GE.U32.AND UP0, UPT, UR5, 0x10, UPT ;  /* 0x000000100500788c */ /* 0x001fe4000bf06070 */
[----:B------:R-:W-:-:S07]  /*2bd0*/  ULOP3.LUT UR6, UR5, 0xf, URZ, 0xc0, !UPT ;  /* 0x0000000f05067892 */ /* 0x000fce000f8ec0ff */
[----:B------:R-:W-:Y:S05]  /*2be0*/  BRA.U !UP0, `(.L_x_74) ;  /* 0x00000011089c7547 */ /* 0x000fea000b800000 */
[----:B------:R-:W0:Y:S01]  /*2bf0*/  LDC R5, c[0x0][0x388] ;  /* 0x0000e200ff057b82 */ /* 0x000e220000000800 */
[----:B------:R-:W-:Y:S01]  /*2c00*/  ULOP3.LUT UR4, UR5, 0x7ffffff0, URZ, 0xc0, !UPT ;  /* 0x7ffffff005047892 */ /* 0x000fe2000f8ec0ff */
[----:B------:R-:W-:-:S03]  /*2c10*/  MOV R4, R6 ;  /* 0x0000000600047202 */ /* 0x000fc60000000f00 */
[----:B------:R-:W-:-:S03]  /*2c20*/  UIADD3 UR5, UPT, UPT, -UR4, URZ, URZ ;  /* 0x000000ff04057290 */ /* 0x000fc6000fffe1ff */
[----:B--2---:R-:W2:Y:S09]  /*2c30*/  LDC.64 R14, c[0x0][0x398] ;  /* 0x0000e600ff0e7b82 */ /* 0x004eb20000000a00 */
.L_x_107:
[----:B--2---:R-:W-:-:S05]  /*2c40*/  IMAD.WIDE R16, R4, 0x4, R14 ;  /* 0x0000000404107825 */ /* 0x004fca00078e020e */
[----:B------:R-:W2:Y:S01]  /*2c50*/  LDG.E R3, desc[UR10][R16.64] ;  /* 0x0000000a10037981 */ /* 0x000ea2000c1e1900 */
[----:B---3--:R-:W3:Y:S01]  /*2c60*/  MUFU.RCP R9, R20 ;  /* 0x0000001400097308 */ /* 0x008ee20000001000 */
[----:B------:R-:W-:Y:S01]  /*2c70*/  UIADD3 UR5, UPT, UPT, UR5, 0x10, URZ ;  /* 0x0000001005057890 */ /* 0x000fe2000fffe0ff */
[----:B------:R-:W-:Y:S03]  /*2c80*/  BSSY.RECONVERGENT B2, `(.L_x_75) ;  /* 0x000000d000027945 */ /* 0x000fe60003800200 */
[----:B------:R-:W-:Y:S01]  /*2c90*/  UISETP.NE.AND UP0, UPT, UR5, URZ, UPT ;  /* 0x000000ff0500728c */ /* 0x000fe2000bf05270 */
[----:B---3--:R-:W-:-:S04]  /*2ca0*/  FFMA R0, R9, -R20, 1 ;  /* 0x3f80000009007423 */ /* 0x008fc80000000814 */
[----:B------:R-:W-:Y:S01]  /*2cb0*/  FFMA R0, R9, R0, R9 ;  /* 0x0000000009007223 */ /* 0x000fe20000000009 */
[----:B--2---:R-:W2:Y:S03]  /*2cc0*/  FCHK P0, R3, R20 ;  /* 0x0000001403007302 */ /* 0x004ea60000000000 */
[----:B------:R-:W-:-:S04]  /*2cd0*/  FFMA R9, R3, R0, RZ ;  /* 0x0000000003097223 */ /* 0x000fc800000000ff */
[----:B------:R-:W-:-:S04]  /*2ce0*/  FFMA R2, R9, -R20, R3 ;  /* 0x8000001409027223 */ /* 0x000fc80000000003 */
[----:B------:R-:W-:Y:S01]  /*2cf0*/  FFMA R9, R0, R2, R9 ;  /* 0x0000000200097223 */ /* 0x000fe20000000009 */
[----:B--2---:R-:W-:Y:S06]  /*2d00*/  @!P0 BRA `(.L_x_76) ;  /* 0x0000000000108947 */ /* 0x004fec0003800000 */
[----:B------:R-:W-:Y:S02]  /*2d10*/  MOV R0, R20 ;  /* 0x0000001400007202 */ /* 0x000fe40000000f00 */
[----:B------:R-:W-:-:S07]  /*2d20*/  MOV R10, 0x2d40 ;  /* 0x00002d40000a7802 */ /* 0x000fce0000000f00 */
[----:B01----:R-:W-:Y:S05]  /*2d30*/  CALL.REL.NOINC `($__internal_1_$__cuda_sm3x_div_rn_noftz_f32_slowpath) ;  /* 0x0000002000e87944 */ /* 0x003fea0003c00000 */
[----:B------:R-:W-:-:S07]  /*2d40*/  MOV R9, R0 ;  /* 0x0000000000097202 */ /* 0x000fce0000000f00 */
.L_x_76:
[----:B------:R-:W-:Y:S05]  /*2d50*/  BSYNC.RECONVERGENT B2 ;  /* 0x0000000000027941 */ /* 0x000fea0003800200 */
.L_x_75:
[----:B0-----:R-:W-:Y:S01]  /*2d60*/  IMAD.WIDE R12, R5, 0x4, R16 ;  /* 0x00000004050c7825 */ /* 0x001fe200078e0210 */
[----:B------:R0:W-:Y:S04]  /*2d70*/  STG.E desc[UR10][R16.64], R9 ;  /* 0x0000000910007986 */ /* 0x0001e8000c10190a */
[----:B------:R-:W2:Y:S01]  /*2d80*/  LDG.E R10, desc[UR10][R12.64] ;  /* 0x0000000a0c0a7981 */ /* 0x000ea2000c1e1900 */
[----:B------:R-:W3:Y:S01]  /*2d90*/  MUFU.RCP R3, R20 ;  /* 0x0000001400037308 */ /* 0x000ee20000001000 */
[----:B------:R-:W-:Y:S01]  /*2da0*/  BSSY.RECONVERGENT B2, `(.L_x_77) ;  /* 0x000000d000027945 */ /* 0x000fe20003800200 */
[----:B---3--:R-:W-:-:S04]  /*2db0*/  FFMA R0, R3, -R20, 1 ;  /* 0x3f80000003007423 */ /* 0x008fc80000000814 */
[----:B------:R-:W-:Y:S02]  /*2dc0*/  FFMA R0, R3, R0, R3 ;  /* 0x0000000003007223 */ /* 0x000fe40000000003 */
[----:B--2---:R-:W2:Y:S02]  /*2dd0*/  FCHK P0, R10, R20 ;  /* 0x000000140a007302 */ /* 0x004ea40000000000 */
[----:B------:R-:W-:-:S04]  /*2de0*/  FFMA R3, R0, R10, RZ ;  /* 0x0000000a00037223 */ /* 0x000fc800000000ff */
[----:B------:R-:W-:-:S04]  /*2df0*/  FFMA R2, R3, -R20, R10 ;  /* 0x8000001403027223 */ /* 0x000fc8000000000a */
[----:B------:R-:W-:Y:S01]  /*2e00*/  FFMA R3, R0, R2, R3 ;  /* 0x0000000200037223 */ /* 0x000fe20000000003 */
[----:B0-2---:R-:W-:Y:S06]  /*2e10*/  @!P0 BRA `(.L_x_78) ;  /* 0x0000000000148947 */ /* 0x005fec0003800000 */
[----:B------:R-:W-:Y:S02]  /*2e20*/  MOV R3, R10 ;  /* 0x0000000a00037202 */ /* 0x000fe40000000f00 */
[----:B------:R-:W-:Y:S02]  /*2e30*/  MOV R0, R20 ;  /* 0x0000001400007202 */ /* 0x000fe40000000f00 */
[----:B------:R-:W-:-:S07]  /*2e40*/  MOV R10, 0x2e60 ;  /* 0x00002e60000a7802 */ /* 0x000fce0000000f00 */
[----:B-1----:R-:W-:Y:S05]  /*2e50*/  CALL.REL.NOINC `($__internal_1_$__cuda_sm3x_div_rn_noftz_f32_slowpath) ;  /* 0x0000002000a07944 */ /* 0x002fea0003c00000 */
[----:B------:R-:W-:-:S07]  /*2e60*/  MOV R3, R0 ;  /* 0x0000000000037202 */ /* 0x000fce0000000f00 */
.L_x_78:
[----:B------:R-:W-:Y:S05]  /*2e70*/  BSYNC.RECONVERGENT B2 ;  /* 0x0000000000027941 */ /* 0x000fea0003800200 */
.L_x_77:
[----:B------:R-:W-:Y:S01]  /*2e80*/  IMAD.WIDE R16, R5, 0x4, R12 ;  /* 0x0000000405107825 */ /* 0x000fe200078e020c */
        /* <DEDUP_REMOVED lines=16> */
.L_x_80:
[----:B------:R-:W-:Y:S05]  /*2f90*/  BSYNC.RECONVERGENT B2 ;  /* 0x0000000000027941 */ /* 0x000fea0003800200 */
.L_x_79:
        /* <DEDUP_REMOVED lines=17> */
.L_x_82:
[----:B------:R-:W-:Y:S05]  /*30b0*/  BSYNC.RECONVERGENT B2 ;  /* 0x0000000000027941 */ /* 0x000fea0003800200 */
.L_x_81:
        /* <DEDUP_REMOVED lines=17> */
.L_x_84:
[----:B------:R-:W-:Y:S05]  /*31d0*/  BSYNC.RECONVERGENT B2 ;  /* 0x0000000000027941 */ /* 0x000fea0003800200 */
.L_x_83:
        /* <DEDUP_REMOVED lines=17> */
.L_x_86:
[----:B------:R-:W-:Y:S05]  /*32f0*/  BSYNC.RECONVERGENT B2 ;  /* 0x0000000000027941 */ /* 0x000fea0003800200 */
.L_x_85:
        /* <DEDUP_REMOVED lines=17> */
.L_x_88:
[----:B------:R-:W-:Y:S05]  /*3410*/  BSYNC.RECONVERGENT B2 ;  /* 0x0000000000027941 */ /* 0x000fea0003800200 */
.L_x_87:
        /* <DEDUP_REMOVED lines=17> */
.L_x_90:
[----:B------:R-:W-:Y:S05]  /*3530*/  BSYNC.RECONVERGENT B2 ;  /* 0x0000000000027941 */ /* 0x000fea0003800200 */
.L_x_89:
        /* <DEDUP_REMOVED lines=17> */
.L_x_92:
[----:B------:R-:W-:Y:S05]  /*3650*/  BSYNC.RECONVERGENT B2 ;  /* 0x0000000000027941 */ /* 0x000fea0003800200 */
.L_x_91:
        /* <DEDUP_REMOVED lines=17> */
.L_x_94:
[----:B------:R-:W-:Y:S05]  /*3770*/  BSYNC.RECONVERGENT B2 ;  /* 0x0000000000027941 */ /* 0x000fea0003800200 */
.L_x_93:
        /* <DEDUP_REMOVED lines=17> */
.L_x_96:
[----:B------:R-:W-:Y:S05]  /*3890*/  BSYNC.RECONVERGENT B2 ;  /* 0x0000000000027941 */ /* 0x000fea0003800200 */
.L_x_95:
        /* <DEDUP_REMOVED lines=17> */
.L_x_98:
[----:B------:R-:W-:Y:S05]  /*39b0*/  BSYNC.RECONVERGENT B2 ;  /* 0x0000000000027941 */ /* 0x000fea0003800200 */
.L_x_97:
        /* <DEDUP_REMOVED lines=17> */
.L_x_100:
[----:B------:R-:W-:Y:S05]  /*3ad0*/  BSYNC.RECONVERGENT B2 ;  /* 0x0000000000027941 */ /* 0x000fea0003800200 */
.L_x_99:
        /* <DEDUP_REMOVED lines=17> */
.L_x_102:
[----:B------:R-:W-:Y:S05]  /*3bf0*/  BSYNC.RECONVERGENT B2 ;  /* 0x0000000000027941 */ /* 0x000fea0003800200 */
.L_x_101:
        /* <DEDUP_REMOVED lines=17> */
.L_x_104:
[----:B------:R-:W-:Y:S05]  /*3d10*/  BSYNC.RECONVERGENT B2 ;  /* 0x0000000000027941 */ /* 0x000fea0003800200 */
.L_x_103:
        /* <DEDUP_REMOVED lines=16> */
.L_x_106:
[----:B------:R-:W-:Y:S05]  /*3e20*/  BSYNC.RECONVERGENT B2 ;  /* 0x0000000000027941 */ /* 0x000fea0003800200 */
.L_x_105:
[----:B------:R3:W-:Y:S01]  /*3e30*/  STG.E desc[UR10][R12.64], R0 ;  /* 0x000000000c007986 */ /* 0x0007e2000c10190a */
[----:B------:R-:W-:Y:S01]  /*3e40*/  LEA R4, R5, R4, 0x4 ;  /* 0x0000000405047211 */ /* 0x000fe200078e20ff */
[----:B------:R-:W-:Y:S06]  /*3e50*/  BRA.U UP0, `(.L_x_107) ;  /* 0xffffffed00787547 */ /* 0x000fec000b83ffff */
.L_x_74:
[----:B------:R-:W-:-:S13]  /*3e60*/  ISETP.NE.AND P0, PT, RZ, UR6, PT ;  /* 0x00000006ff007c0c */ /* 0x000fda000bf05270 */
[----:B------:R-:W-:Y:S05]  /*3e70*/  @!P0 EXIT ;  /* 0x000000000000894d */ /* 0x000fea0003800000 */
[----:B------:R-:W0:Y:S01]  /*3e80*/  LDCU UR5, c[0x0][0x384] ;  /* 0x00007080ff0577ac */ /* 0x000e220008000800 */
[----:B------:R-:W-:Y:S02]  /*3e90*/  UISETP.GE.U32.AND UP0, UPT, UR6, 0x8, UPT ;  /* 0x000000080600788c */ /* 0x000fe4000bf06070 */
[----:B0-----:R-:W-:-:S07]  /*3ea0*/  ULOP3.LUT UR5, UR5, 0x7, URZ, 0xc0, !UPT ;  /* 0x0000000705057892 */ /* 0x001fce000f8ec0ff */
[----:B------:R-:W-:Y:S05]  /*3eb0*/  BRA.U !UP0, `(.L_x_108) ;  /* 0x0000000908687547 */ /* 0x000fea000b800000 */
[----:B------:R-:W0:Y:S08]  /*3ec0*/  LDC R3, c[0x0][0x388] ;  /* 0x0000e200ff037b82 */ /* 0x000e300000000800 */
[----:B--23--:R-:W2:Y:S01]  /*3ed0*/  LDC.64 R12, c[0x0][0x398] ;  /* 0x0000e600ff0c7b82 */ /* 0x00cea20000000a00 */
[----:B0-----:R-:W-:-:S04]  /*3ee0*/  IMAD R3, R3, UR4, R6 ;  /* 0x0000000403037c24 */ /* 0x001fc8000f8e0206 */
[----:B--2---:R-:W-:-:S05]  /*3ef0*/  IMAD.WIDE R12, R3, 0x4, R12 ;  /* 0x00000004030c7825 */ /* 0x004fca00078e020c */
[----:B------:R-:W2:Y:S01]  /*3f00*/  LDG.E R4, desc[UR10][R12.64] ;  /* 0x0000000a0c047981 */ /* 0x000ea2000c1e1900 */
[----:B------:R-:W0:Y:S01]  /*3f10*/  MUFU.RCP R3, R20 ;  /* 0x0000001400037308 */ /* 0x000e220000001000 */
[----:B------:R-:W-:Y:S01]  /*3f20*/  BSSY.RECONVERGENT B2, `(.L_x_109) ;  /* 0x000000d000027945 */ /* 0x000fe20003800200 */
[----:B0-----:R-:W-:-:S04]  /*3f30*/  FFMA R0, R3, -R20, 1 ;  /* 0x3f80000003007423 */ /* 0x001fc80000000814 */
[----:B------:R-:W-:Y:S02]  /*3f40*/  FFMA R0, R3, R0, R3 ;  /* 0x0000000003007223 */ /* 0x000fe40000000003 */
[----:B--2---:R-:W0:Y:S02]  /*3f50*/  FCHK P0, R4, R20 ;  /* 0x0000001404007302 */ /* 0x004e240000000000 */
[----:B------:R-:W-:-:S04]  /*3f60*/  FFMA R3, R0, R4, RZ ;  /* 0x0000000400037223 */ /* 0x000fc800000000ff */
[----:B------:R-:W-:-:S04]  /*3f70*/  FFMA R2, R3, -R20, R4 ;  /* 0x8000001403027223 */ /* 0x000fc80000000004 */
[----:B------:R-:W-:Y:S01]  /*3f80*/  FFMA R3, R0, R2, R3 ;  /* 0x0000000200037223 */ /* 0x000fe20000000003 */
[----:B0-----:R-:W-:Y:S06]  /*3f90*/  @!P0 BRA `(.L_x_110) ;  /* 0x0000000000148947 */ /* 0x001fec0003800000 */
[----:B------:R-:W-:Y:S02]  /*3fa0*/  MOV R3, R4 ;  /* 0x0000000400037202 */ /* 0x000fe40000000f00 */
[----:B------:R-:W-:Y:S02]  /*3fb0*/  MOV R0, R20 ;  /* 0x0000001400007202 */ /* 0x000fe40000000f00 */
[----:B------:R-:W-:-:S07]  /*3fc0*/  MOV R10, 0x3fe0 ;  /* 0x00003fe0000a7802 */ /* 0x000fce0000000f00 */
[----:B-1----:R-:W-:Y:S05]  /*3fd0*/  CALL.REL.NOINC `($__internal_1_$__cuda_sm3x_div_rn_noftz_f32_slowpath) ;  /* 0x0000001000407944 */ /* 0x002fea0003c00000 */
[----:B------:R-:W-:-:S07]  /*3fe0*/  MOV R3, R0 ;  /* 0x0000000000037202 */ /* 0x000fce0000000f00 */
.L_x_110:
[----:B------:R-:W-:Y:S05]  /*3ff0*/  BSYNC.RECONVERGENT B2 ;  /* 0x0000000000027941 */ /* 0x000fea0003800200 */
.L_x_109:
[----:B------:R-:W0:Y:S01]  /*4000*/  LDC R5, c[0x0][0x388] ;  /* 0x0000e200ff057b82 */ /* 0x000e220000000800 */
[----:B------:R2:W-:Y:S01]  /*4010*/  STG.E desc[UR10][R12.64], R3 ;  /* 0x000000030c007986 */ /* 0x0005e2000c10190a */
[----:B0-----:R-:W-:-:S05]  /*4020*/  IMAD.WIDE R4, R5, 0x4, R12 ;  /* 0x0000000405047825 */ /* 0x001fca00078e020c */
[----:B------:R-:W3:Y:S01]  /*4030*/  LDG.E R10, desc[UR10][R4.64] ;  /* 0x0000000a040a7981 */ /* 0x000ee2000c1e1900 */
[----:B------:R-:W0:Y:S01]  /*4040*/  MUFU.RCP R9, R20 ;  /* 0x0000001400097308 */ /* 0x000e220000001000 */
[----:B------:R-:W-:Y:S01]  /*4050*/  BSSY.RECONVERGENT B2, `(.L_x_111) ;  /* 0x000000d000027945 */ /* 0x000fe20003800200 */
[----:B0-----:R-:W-:-:S04]  /*4060*/  FFMA R0, R9, -R20, 1 ;  /* 0x3f80000009007423 */ /* 0x001fc80000000814 */
[----:B------:R-:W-:Y:S02]  /*4070*/  FFMA R0, R9, R0, R9 ;  /* 0x0000000009007223 */ /* 0x000fe40000000009 */
[----:B---3--:R-:W0:Y:S02]  /*4080*/  FCHK P0, R10, R20 ;  /* 0x000000140a007302 */ /* 0x008e240000000000 */
        /* <DEDUP_REMOVED lines=9> */
.L_x_112:
[----:B------:R-:W-:Y:S05]  /*4120*/  BSYNC.RECONVERGENT B2 ;  /* 0x0000000000027941 */ /* 0x000fea0003800200 */
.L_x_111:
        /* <DEDUP_REMOVED lines=18> */
.L_x_114:
[----:B------:R-:W-:Y:S05]  /*4250*/  BSYNC.RECONVERGENT B2 ;  /* 0x0000000000027941 */ /* 0x000fea0003800200 */
.L_x_113:
        /* <DEDUP_REMOVED lines=18> */
.L_x_116:
[----:B------:R-:W-:Y:S05]  /*4380*/  BSYNC.RECONVERGENT B2 ;  /* 0x0000000000027941 */ /* 0x000fea0003800200 */
.L_x_115:
        /* <DEDUP_REMOVED lines=18> */
.L_x_118:
[----:B------:R-:W-:Y:S05]  /*44b0*/  BSYNC.RECONVERGENT B2 ;  /* 0x0000000000027941 */ /* 0x000fea0003800200 */
.L_x_117:
        /* <DEDUP_REMOVED lines=18> */
.L_x_120:
[----:B------:R-:W-:Y:S05]  /*45e0*/  BSYNC.RECONVERGENT B2 ;  /* 0x0000000000027941 */ /* 0x000fea0003800200 */
.L_x_119:
        /* <DEDUP_REMOVED lines=18> */
.L_x_122:
[----:B------:R-:W-:Y:S05]  /*4710*/  BSYNC.RECONVERGENT B2 ;  /* 0x0000000000027941 */ /* 0x000fea0003800200 */
.L_x_121:
        /* <DEDUP_REMOVED lines=17> */
.L_x_124:
[----:B------:R-:W-:Y:S05]  /*4830*/  BSYNC.RECONVERGENT B2 ;  /* 0x0000000000027941 */ /* 0x000fea0003800200 */
.L_x_123:
[----:B------:R0:W-:Y:S01]  /*4840*/  STG.E desc[UR10][R4.64], R0 ;  /* 0x0000000004007986 */ /* 0x0001e2000c10190a */
[----:B------:R-:W-:-:S12]  /*4850*/  UIADD3 UR4, UPT, UPT, UR4, 0x8, URZ ;  /* 0x0000000804047890 */ /* 0x000fd8000fffe0ff */
.L_x_108:
[----:B------:R-:W-:-:S13]  /*4860*/  ISETP.NE.AND P0, PT, RZ, UR5, PT ;  /* 0x00000005ff007c0c */ /* 0x000fda000bf05270 */
[----:B------:R-:W-:Y:S05]  /*4870*/  @!P0 EXIT ;  /* 0x000000000000894d */ /* 0x000fea0003800000 */
[----:B------:R-:W4:Y:S01]  /*4880*/  LDCU UR6, c[0x0][0x384] ;  /* 0x00007080ff0677ac */ /* 0x000f220008000800 */
[----:B------:R-:W-:Y:S02]  /*4890*/  UISETP.GE.U32.AND UP0, UPT, UR5, 0x4, UPT ;  /* 0x000000040500788c */ /* 0x000fe4000bf06070 */
[----:B----4-:R-:W-:-:S07]  /*48a0*/  ULOP3.LUT UR6, UR6, 0x3, URZ, 0xc0, !UPT ;  /* 0x0000000306067892 */ /* 0x010fce000f8ec0ff */
[----:B------:R-:W-:Y:S05]  /*48b0*/  BRA.U !UP0, `(.L_x_125) ;  /* 0x0000000508387547 */ /* 0x000fea000b800000 */
[----:B------:R-:W4:Y:S08]  /*48c0*/  LDC R3, c[0x0][0x388] ;  /* 0x0000e200ff037b82 */ /* 0x000f300000000800 */
[----:B0-----:R-:W0:Y:S01]  /*48d0*/  LDC.64 R4, c[0x0][0x398] ;  /* 0x0000e600ff047b82 */ /* 0x001e220000000a00 */
[----:B----4-:R-:W-:-:S04]  /*48e0*/  IMAD R3, R3, UR4, R6 ;  /* 0x0000000403037c24 */ /* 0x010fc8000f8e0206 */
[----:B0-----:R-:W-:-:S05]  /*48f0*/  IMAD.WIDE R4, R3, 0x4, R4 ;  /* 0x0000000403047825 */ /* 0x001fca00078e0204 */
[----:B------:R-:W4:Y:S01]  /*4900*/  LDG.E R6, desc[UR10][R4.64] ;  /* 0x0000000a04067981 */ /* 0x000f22000c1e1900 */
[----:B------:R-:W3:Y:S01]  /*4910*/  MUFU.RCP R3, R20 ;  /* 0x0000001400037308 */ /* 0x000ee20000001000 */
[----:B------:R-:W-:Y:S01]  /*4920*/  BSSY.RECONVERGENT B2, `(.L_x_126) ;  /* 0x000000d000027945 */ /* 0x000fe20003800200 */
[----:B---3--:R-:W-:-:S04]  /*4930*/  FFMA R0, R3, -R20, 1 ;  /* 0x3f80000003007423 */ /* 0x008fc80000000814 */
[----:B------:R-:W-:Y:S02]  /*4940*/  FFMA R0, R3, R0, R3 ;  /* 0x0000000003007223 */ /* 0x000fe40000000003 */
[----:B----4-:R-:W0:Y:S02]  /*4950*/  FCHK P0, R6, R20 ;  /* 0x0000001406007302 */ /* 0x010e240000000000 */
[----:B------:R-:W-:-:S04]  /*4960*/  FFMA R3, R0, R6, RZ ;  /* 0x0000000600037223 */ /* 0x000fc800000000ff */
[----:B------:R-:W-:-:S04]  /*4970*/  FFMA R2, R3, -R20, R6 ;  /* 0x8000001403027223 */ /* 0x000fc80000000006 */
[----:B------:R-:W-:Y:S01]  /*4980*/  FFMA R3, R0, R2, R3 ;  /* 0x0000000200037223 */ /* 0x000fe20000000003 */
[----:B0-----:R-:W-:Y:S06]  /*4990*/  @!P0 BRA `(.L_x_127) ;  /* 0x0000000000148947 */ /* 0x001fec0003800000 */
[----:B------:R-:W-:Y:S02]  /*49a0*/  MOV R3, R6 ;  /* 0x0000000600037202 */ /* 0x000fe40000000f00 */
[----:B------:R-:W-:Y:S02]  /*49b0*/  MOV R0, R20 ;  /* 0x0000001400007202 */ /* 0x000fe40000000f00 */
[----:B------:R-:W-:-:S07]  /*49c0*/  MOV R10, 0x49e0 ;  /* 0x000049e0000a7802 */ /* 0x000fce0000000f00 */
[----:B-12---:R-:W-:Y:S05]  /*49d0*/  CALL.REL.NOINC `($__internal_1_$__cuda_sm3x_div_rn_noftz_f32_slowpath) ;  /* 0x0000000400c07944 */ /* 0x006fea0003c00000 */
[----:B------:R-:W-:-:S07]  /*49e0*/  MOV R3, R0 ;  /* 0x0000000000037202 */ /* 0x000fce0000000f00 */
.L_x_127:
[----:B------:R-:W-:Y:S05]  /*49f0*/  BSYNC.RECONVERGENT B2 ;  /* 0x0000000000027941 */ /* 0x000fea0003800200 */
.L_x_126:
[----:B--2---:R-:W0:Y:S01]  /*4a00*/  LDC R13, c[0x0][0x388] ;  /* 0x0000e200ff0d7b82 */ /* 0x004e220000000800 */
        /* <DEDUP_REMOVED lines=17> */
.L_x_129:
[----:B------:R-:W-:Y:S05]  /*4b20*/  BSYNC.RECONVERGENT B2 ;  /* 0x0000000000027941 */ /* 0x000fea0003800200 */
.L_x_128:
        /* <DEDUP_REMOVED lines=18> */
.L_x_131:
[----:B------:R-:W-:Y:S05]  /*4c50*/  BSYNC.RECONVERGENT B2 ;  /* 0x0000000000027941 */ /* 0x000fea0003800200 */
.L_x_130:
        /* <DEDUP_REMOVED lines=17> */
.L_x_133:
[----:B------:R-:W-:Y:S05]  /*4d70*/  BSYNC.RECONVERGENT B2 ;  /* 0x0000000000027941 */ /* 0x000fea0003800200 */
.L_x_132:
[----:B------:R4:W-:Y:S01]  /*4d80*/  STG.E desc[UR10][R12.64], R0 ;  /* 0x000000000c007986 */ /* 0x0009e2000c10190a */
[----:B------:R-:W-:-:S12]  /*4d90*/  UIADD3 UR4, UPT, UPT, UR4, 0x4, URZ ;  /* 0x0000000404047890 */ /* 0x000fd8000fffe0ff */
.L_x_125:
[----:B------:R-:W-:-:S13]  /*4da0*/  ISETP.NE.AND P0, PT, RZ, UR6, PT ;  /* 0x00000006ff007c0c */ /* 0x000fda000bf05270 */
[----:B------:R-:W-:Y:S05]  /*4db0*/  @!P0 EXIT ;  /* 0x000000000000894d */ /* 0x000fea0003800000 */
[----:B0--34-:R-:W0:Y:S01]  /*4dc0*/  LDC R0, c[0x0][0x388] ;  /* 0x0000e200ff007b82 */ /* 0x019e220000000800 */
[----:B------:R-:W3:Y:S01]  /*4dd0*/  LDCU UR7, c[0x0][0x388] ;  /* 0x00007100ff0777ac */ /* 0x000ee20008000800 */
[----:B------:R-:W-:-:S06]  /*4de0*/  UIADD3 UR5, UPT, UPT, -UR6, URZ, URZ ;  /* 0x000000ff06057290 */ /* 0x000fcc000fffe1ff */
[----:B------:R-:W4:Y:S01]  /*4df0*/  LDC.64 R4, c[0x0][0x398] ;  /* 0x0000e600ff047b82 */ /* 0x000f220000000a00 */
[----:B0-----:R-:W-:-:S04]  /*4e00*/  IMAD R7, R0, UR4, R7 ;  /* 0x0000000400077c24 */ /* 0x001fc8000f8e0207 */
[----:B---3--:R-:W-:-:S07]  /*4e10*/  IMAD R7, R8, 0x90, R7 ;  /* 0x0000009008077824 */ /* 0x008fce00078e0207 */
.L_x_136:
[----:B0-2-4-:R-:W-:-:S05]  /*4e20*/  IMAD.WIDE R12, R7, 0x4, R4 ;  /* 0x00000004070c7825 */ /* 0x015fca00078e0204 */
[----:B------:R-:W2:Y:S01]  /*4e30*/  LDG.E R6, desc[UR10][R12.64] ;  /* 0x0000000a0c067981 */ /* 0x000ea2000c1e1900 */
[----:B------:R-:W0:Y:S01]  /*4e40*/  MUFU.RCP R3, R20 ;  /* 0x0000001400037308 */ /* 0x000e220000001000 */
[----:B------:R-:W-:Y:S01]  /*4e50*/  UIADD3 UR5, UPT, UPT, UR5, 0x1, URZ ;  /* 0x0000000105057890 */ /* 0x000fe2000fffe0ff */
[----:B------:R-:W-:Y:S03]  /*4e60*/  BSSY.RECONVERGENT B2, `(.L_x_134) ;  /* 0x000000d000027945 */ /* 0x000fe60003800200 */
[----:B------:R-:W-:Y:S01]  /*4e70*/  UISETP.NE.AND UP0, UPT, UR5, URZ, UPT ;  /* 0x000000ff0500728c */ /* 0x000fe2000bf05270 */
[----:B0-----:R-:W-:-:S04]  /*4e80*/  FFMA R0, R3, -R20, 1 ;  /* 0x3f80000003007423 */ /* 0x001fc80000000814 */
[----:B------:R-:W-:Y:S01]  /*4e90*/  FFMA R0, R3, R0, R3 ;  /* 0x0000000003007223 */ /* 0x000fe20000000003 */
[----:B--2---:R-:W0:Y:S03]  /*4ea0*/  FCHK P0, R6, R20 ;  /* 0x0000001406007302 */ /* 0x004e260000000000 */
        /* <DEDUP_REMOVED lines=8> */
.L_x_135:
[----:B------:R-:W-:Y:S05]  /*4f30*/  BSYNC.RECONVERGENT B2 ;  /* 0x0000000000027941 */ /* 0x000fea0003800200 */
.L_x_134:
[----:B------:R0:W-:Y:S01]  /*4f40*/  STG.E desc[UR10][R12.64], R0 ;  /* 0x000000000c007986 */ /* 0x0001e2000c10190a */
[----:B------:R-:W-:Y:S01]  /*4f50*/  IADD3 R7, PT, PT, R7, UR7, RZ ;  /* 0x0000000707077c10 */ /* 0x000fe2000fffe0ff */
[----:B------:R-:W-:Y:S06]  /*4f60*/  BRA.U UP0, `(.L_x_136) ;  /* 0xfffffffd00ac7547 */ /* 0x000fec000b83ffff */
[----:B------:R-:W-:Y:S05]  /*4f70*/  EXIT ;  /* 0x000000000000794d */ /* 0x000fea0003800000 */
        .weak           $__internal_0_$__cuda_sm20_sqrt_rn_f32_slowpath
        .type           $__internal_0_$__cuda_sm20_sqrt_rn_f32_slowpath,@function
        .size           $__internal_0_$__cuda_sm20_sqrt_rn_f32_slowpath,($__internal_1_$__cuda_sm3x_div_rn_noftz_f32_slowpath - $__internal_0_$__cuda_sm20_sqrt_rn_f32_slowpath)
$__internal_0_$__cuda_sm20_sqrt_rn_f32_slowpath:
[----:B------:R-:W-:-:S13]  /*4f80*/  LOP3.LUT P1, RZ, R25, 0x7fffffff, RZ, 0xc0, !PT ;  /* 0x7fffffff19ff7812 */ /* 0x000fda000782c0ff */
[----:B------:R-:W-:Y:S01]  /*4f90*/  @!P1 MOV R0, R25 ;  /* 0x0000001900009202 */ /* 0x000fe20000000f00 */
[----:B------:R-:W-:Y:S06]  /*4fa0*/  @!P1 BRA `(.L_x_137) ;  /* 0x0000000000409947 */ /* 0x000fec0003800000 */
[----:B------:R-:W-:-:S13]  /*4fb0*/  FSETP.GEU.FTZ.AND P1, PT, R25, RZ, PT ;  /* 0x000000ff1900720b */ /* 0x000fda0003f3e000 */
[----:B------:R-:W-:Y:S01]  /*4fc0*/  @!P1 MOV R0, 0x7fffffff ;  /* 0x7fffffff00009802 */ /* 0x000fe20000000f00 */
[----:B------:R-:W-:Y:S06]  /*4fd0*/  @!P1 BRA `(.L_x_137) ;  /* 0x0000000000349947 */ /* 0x000fec0003800000 */
[----:B------:R-:W-:-:S13]  /*4fe0*/  FSETP.GTU.FTZ.AND P1, PT, |R25|, +INF , PT ;  /* 0x7f8000001900780b */ /* 0x000fda0003f3c200 */
[----:B------:R-:W-:Y:S01]  /*4ff0*/  @P1 FADD.FTZ R0, R25, 1 ;  /* 0x3f80000019001421 */ /* 0x000fe20000010000 */
[----:B------:R-:W-:Y:S06]  /*5000*/  @P1 BRA `(.L_x_137) ;  /* 0x0000000000281947 */ /* 0x000fec0003800000 */
[----:B------:R-:W-:-:S13]  /*5010*/  FSETP.NEU.FTZ.AND P1, PT, |R25|, +INF , PT ;  /* 0x7f8000001900780b */ /* 0x000fda0003f3d200 */
[----:B------:R-:W-:-:S04]  /*5020*/  @P1 FFMA R2, R25, 1.84467440737095516160e+19, RZ ;  /* 0x5f80000019021823 */ /* 0x000fc800000000ff */
[----:B------:R-:W0:Y:S02]  /*5030*/  @P1 MUFU.RSQ R3, R2 ;  /* 0x0000000200031308 */ /* 0x000e240000001400 */
[----:B0-----:R-:W-:Y:S01]  /*5040*/  @P1 FMUL.FTZ R5, R2, R3 ;  /* 0x0000000302051220 */ /* 0x001fe20000410000 */
[----:B------:R-:W-:-:S03]  /*5050*/  @P1 FMUL.FTZ R3, R3, 0.5 ;  /* 0x3f00000003031820 */ /* 0x000fc60000410000 */
[----:B------:R-:W-:-:S04]  /*5060*/  @P1 FADD.FTZ R0, -R5, -RZ ;  /* 0x800000ff05001221 */ /* 0x000fc80000010100 */
[----:B------:R-:W-:Y:S01]  /*5070*/  @P1 FFMA R4, R5, R0, R2 ;  /* 0x0000000005041223 */ /* 0x000fe20000000002 */
[----:B------:R-:W-:-:S03]  /*5080*/  @!P1 MOV R0, R25 ;  /* 0x0000001900009202 */ /* 0x000fc60000000f00 */
[----:B------:R-:W-:-:S04]  /*5090*/  @P1 FFMA R3, R4, R3, R5 ;  /* 0x0000000304031223 */ /* 0x000fc80000000005 */
[----:B------:R-:W-:-:S07]  /*50a0*/  @P1 FMUL.FTZ R0, R3, 2.3283064365386962891e-10 ;  /* 0x2f80000003001820 */ /* 0x000fce0000410000 */
.L_x_137:
[----:B------:R-:W-:Y:S01]  /*50b0*/  HFMA2 R3, -RZ, RZ, 0, 0 ;  /* 0x00000000ff037431 */ /* 0x000fe200000001ff */
[----:B------:R-:W-:-:S04]  /*50c0*/  MOV R2, R9 ;  /* 0x0000000900027202 */ /* 0x000fc80000000f00 */
[----:B------:R-:W-:Y:S05]  /*50d0*/  RET.REL.NODEC R2 `(_Z14normalize_rowsiiiPfS_) ;  /* 0xffffffac02c87950 */ /* 0x000fea0003c3ffff */
        .weak           $__internal_1_$__cuda_sm3x_div_rn_noftz_f32_slowpath
        .type           $__internal_1_$__cuda_sm3x_div_rn_noftz_f32_slowpath,@function
        .size           $__internal_1_$__cuda_sm3x_div_rn_noftz_f32_slowpath,(.L_x_151 - $__internal_1_$__cuda_sm3x_div_rn_noftz_f32_slowpath)
$__internal_1_$__cuda_sm3x_div_rn_noftz_f32_slowpath:
[----:B------:R-:W-:Y:S01]  /*50e0*/  SHF.R.U32.HI R2, RZ, 0x17, R0 ;  /* 0x00000017ff027819 */ /* 0x000fe20000011600 */
[----:B------:R-:W-:Y:S01]  /*50f0*/  BSSY.RECONVERGENT B0, `(.L_x_138) ;  /* 0x0000062000007945 */ /* 0x000fe20003800200 */
[----:B------:R-:W-:Y:S02]  /*5100*/  SHF.R.U32.HI R19, RZ, 0x17, R3 ;  /* 0x00000017ff137819 */ /* 0x000fe40000011603 */
[----:B------:R-:W-:Y:S02]  /*5110*/  LOP3.LUT R2, R2, 0xff, RZ, 0xc0, !PT ;  /* 0x000000ff02027812 */ /* 0x000fe400078ec0ff */
[----:B------:R-:W-:Y:S02]  /*5120*/  LOP3.LUT R19, R19, 0xff, RZ, 0xc0, !PT ;  /* 0x000000ff13137812 */ /* 0x000fe400078ec0ff */
[----:B------:R-:W-:Y:S02]  /*5130*/  IADD3 R18, PT, PT, R2, -0x1, RZ ;  /* 0xffffffff02127810 */ /* 0x000fe40007ffe0ff */
[----:B------:R-:W-:-:S02]  /*5140*/  IADD3 R11, PT, PT, R19, -0x1, RZ ;  /* 0xffffffff130b7810 */ /* 0x000fc40007ffe0ff */
[----:B------:R-:W-:-:S04]  /*5150*/  ISETP.GT.U32.AND P0, PT, R18, 0xfd, PT ;  /* 0x000000fd1200780c */ /* 0x000fc80003f04070 */
[----:B------:R-:W-:-:S13]  /*5160*/  ISETP.GT.U32.OR P0, PT, R11, 0xfd, P0 ;  /* 0x000000fd0b00780c */ /* 0x000fda0000704470 */
[----:B------:R-:W-:Y:S01]  /*5170*/  @!P0 MOV R9, RZ ;  /* 0x000000ff00098202 */ /* 0x000fe20000000f00 */
[----:B------:R-:W-:Y:S06]  /*5180*/  @!P0 BRA `(.L_x_139) ;  /* 0x00000000005c8947 */ /* 0x000fec0003800000 */
[----:B------:R-:W-:Y:S02]  /*5190*/  FSETP.GTU.FTZ.AND P0, PT, |R3|, +INF , PT ;  /* 0x7f8000000300780b */ /* 0x000fe40003f1c200 */
[----:B------:R-:W-:-:S04]  /*51a0*/  FSETP.GTU.FTZ.AND P1, PT, |R0|, +INF , PT ;  /* 0x7f8000000000780b */ /* 0x000fc80003f3c200 */
[----:B------:R-:W-:-:S13]  /*51b0*/  PLOP3.LUT P0, PT, P0, P1, PT, 0xf8, 0x8f ;  /* 0x00000000008f781c */ /* 0x000fda0000703f70 */
[----:B------:R-:W-:Y:S05]  /*51c0*/  @P0 BRA `(.L_x_140) ;  /* 0x00000004004c0947 */ /* 0x000fea0003800000 */
[----:B------:R-:W-:-:S13]  /*51d0*/  LOP3.LUT P0, RZ, R0, 0x7fffffff, R3, 0xc8, !PT ;  /* 0x7fffffff00ff7812 */ /* 0x000fda000780c803 */
[----:B------:R-:W-:Y:S05]  /*51e0*/  @!P0 BRA `(.L_x_141) ;  /* 0x00000004003c8947 */ /* 0x000fea0003800000 */
[C---:B------:R-:W-:Y:S02]  /*51f0*/  FSETP.NEU.FTZ.AND P2, PT, |R3|.reuse, +INF , PT ;  /* 0x7f8000000300780b */ /* 0x040fe40003f5d200 */
[----:B------:R-:W-:Y:S02]  /*5200*/  FSETP.NEU.FTZ.AND P1, PT, |R0|, +INF , PT ;  /* 0x7f8000000000780b */ /* 0x000fe40003f3d200 */
[----:B------:R-:W-:-:S11]  /*5210*/  FSETP.NEU.FTZ.AND P0, PT, |R3|, +INF , PT ;  /* 0x7f8000000300780b */ /* 0x000fd60003f1d200 */
[----:B------:R-:W-:Y:S05]  /*5220*/  @!P1 BRA !P2, `(.L_x_141) ;  /* 0x00000004002c9947 */ /* 0x000fea0005000000 */
[----:B------:R-:W-:-:S04]  /*5230*/  LOP3.LUT P2, RZ, R3, 0x7fffffff, RZ, 0xc0, !PT ;  /* 0x7fffffff03ff7812 */ /* 0x000fc8000784c0ff */
[----:B------:R-:W-:-:S13]  /*5240*/  PLOP3.LUT P1, PT, P1, P2, PT, 0x2f, 0xf2 ;  /* 0x0000000000f2781c */ /* 0x000fda0000f24577 */
[----:B------:R-:W-:Y:S05]  /*5250*/  @P1 BRA `(.L_x_142) ;  /* 0x0000000400181947 */ /* 0x000fea0003800000 */
[----:B------:R-:W-:-:S04]  /*5260*/  LOP3.LUT P1, RZ, R0, 0x7fffffff, RZ, 0xc0, !PT ;  /* 0x7fffffff00ff7812 */ /* 0x000fc8000782c0ff */
[----:B------:R-:W-:-:S13]  /*5270*/  PLOP3.LUT P0, PT, P0, P1, PT, 0x2f, 0xf2 ;  /* 0x0000000000f2781c */ /* 0x000fda0000702577 */
[----:B------:R-:W-:Y:S05]  /*5280*/  @P0 BRA `(.L_x_143) ;  /* 0x0000000400000947 */ /* 0x000fea0003800000 */
[----:B------:R-:W-:Y:S02]  /*5290*/  ISETP.GE.AND P0, PT, R11, RZ, PT ;  /* 0x000000ff0b00720c */ /* 0x000fe40003f06270 */
[----:B------:R-:W-:-:S11]  /*52a0*/  ISETP.GE.AND P1, PT, R18, RZ, PT ;  /* 0x000000ff1200720c */ /* 0x000fd60003f26270 */
[----:B------:R-:W-:Y:S01]  /*52b0*/  @P0 MOV R9, RZ ;  /* 0x000000ff00090202 */ /* 0x000fe20000000f00 */
[----:B------:R-:W-:Y:S01]  /*52c0*/  @!P0 FFMA R3, R3, 1.84467440737095516160e+19, RZ ;  /* 0x5f80000003038823 */ /* 0x000fe200000000ff */
[----:B------:R-:W-:Y:S01]  /*52d0*/  @!P0 MOV R9, 0xffffffc0 ;  /* 0xffffffc000098802 */ /* 0x000fe20000000f00 */
[----:B------:R-:W-:-:S03]  /*52e0*/  @!P1 FFMA R0, R0, 1.84467440737095516160e+19, RZ ;  /* 0x5f80000000009823 */ /* 0x000fc600000000ff */
[----:B------:R-:W-:-:S07]  /*52f0*/  @!P1 IADD3 R9, PT, PT, R9, 0x40, RZ ;  /* 0x0000004009099810 */ /* 0x000fce0007ffe0ff */
.L_x_139:
[----:B------:R-:W-:Y:S01]  /*5300*/  LEA R11, R2, 0xc0800000, 0x17 ;  /* 0xc0800000020b7811 */ /* 0x000fe200078eb8ff */
[----:B------:R-:W-:Y:S01]  /*5310*/  BSSY.RECONVERGENT B1, `(.L_x_144) ;  /* 0x0000036000017945 */ /* 0x000fe20003800200 */
[----:B------:R-:W-:Y:S02]  /*5320*/  IADD3 R19, PT, PT, R19, -0x7f, RZ ;  /* 0xffffff8113137810 */ /* 0x000fe40007ffe0ff */
[----:B------:R-:W-:-:S03]  /*5330*/  IADD3 R22, PT, PT, -R11, R0, RZ ;  /* 0x000000000b167210 */ /* 0x000fc60007ffe1ff */
[C---:B------:R-:W-:Y:S01]  /*5340*/  IMAD R0, R19.reuse, -0x800000, R3 ;  /* 0xff80000013007824 */ /* 0x040fe200078e0203 */
[----:B------:R0:W1:Y:S01]  /*5350*/  MUFU.RCP R18, R22 ;  /* 0x0000001600127308 */ /* 0x0000620000001000 */
[----:B------:R-:W-:Y:S01]  /*5360*/  FADD.FTZ R11, -R22, -RZ ;  /* 0x800000ff160b7221 */ /* 0x000fe20000010100 */
[----:B0-----:R-:W-:-:S04]  /*5370*/  IADD3 R22, PT, PT, R19, 0x7f, -R2 ;  /* 0x0000007f13167810 */ /* 0x001fc80007ffe802 */
[----:B------:R-:W-:Y:S01]  /*5380*/  IADD3 R9, PT, PT, R22, R9, RZ ;  /* 0x0000000916097210 */ /* 0x000fe20007ffe0ff */
[----:B-1----:R-:W-:-:S04]  /*5390*/  FFMA R21, R18, R11, 1 ;  /* 0x3f80000012157423 */ /* 0x002fc8000000000b */
[----:B------:R-:W-:-:S04]  /*53a0*/  FFMA R21, R18, R21, R18 ;  /* 0x0000001512157223 */ /* 0x000fc80000000012 */
[----:B------:R-:W-:-:S04]  /*53b0*/  FFMA R18, R0, R21, RZ ;  /* 0x0000001500127223 */ /* 0x000fc800000000ff */
[----:B------:R-:W-:-:S04]  /*53c0*/  FFMA R3, R11, R18, R0 ;  /* 0x000000120b037223 */ /* 0x000fc80000000000 */
[----:B------:R-:W-:-:S04]  /*53d0*/  FFMA R18, R21, R3, R18 ;  /* 0x0000000315127223 */ /* 0x000fc80000000012 */
[----:B------:R-:W-:-:S04]  /*53e0*/  FFMA R11, R11, R18, R0 ;  /* 0x000000120b0b7223 */ /* 0x000fc80000000000 */
[----:B------:R-:W-:-:S05]  /*53f0*/  FFMA R0, R21, R11, R18 ;  /* 0x0000000b15007223 */ /* 0x000fca0000000012 */
[----:B------:R-:W-:-:S04]  /*5400*/  SHF.R.U32.HI R2, RZ, 0x17, R0 ;  /* 0x00000017ff027819 */ /* 0x000fc80000011600 */
[----:B------:R-:W-:-:S04]  /*5410*/  LOP3.LUT R2, R2, 0xff, RZ, 0xc0, !PT ;  /* 0x000000ff02027812 */ /* 0x000fc800078ec0ff */
[----:B------:R-:W-:-:S04]  /*5420*/  IADD3 R2, PT, PT, R2, R9, RZ ;  /* 0x0000000902027210 */ /* 0x000fc80007ffe0ff */
[----:B------:R-:W-:-:S04]  /*5430*/  IADD3 R3, PT, PT, R2, -0x1, RZ ;  /* 0xffffffff02037810 */ /* 0x000fc80007ffe0ff */
[----:B------:R-:W-:-:S13]  /*5440*/  ISETP.GE.U32.AND P0, PT, R3, 0xfe, PT ;  /* 0x000000fe0300780c */ /* 0x000fda0003f06070 */
[----:B------:R-:W-:Y:S05]  /*5450*/  @!P0 BRA `(.L_x_145) ;  /* 0x0000000000808947 */ /* 0x000fea0003800000 */
[----:B------:R-:W-:-:S13]  /*5460*/  ISETP.GT.AND P0, PT, R2, 0xfe, PT ;  /* 0x000000fe0200780c */ /* 0x000fda0003f04270 */
[----:B------:R-:W-:Y:S05]  /*5470*/  @P0 BRA `(.L_x_146) ;  /* 0x00000000006c0947 */ /* 0x000fea0003800000 */
[----:B------:R-:W-:-:S13]  /*5480*/  ISETP.GE.AND P0, PT, R2, 0x1, PT ;  /* 0x000000010200780c */ /* 0x000fda0003f06270 */
[----:B------:R-:W-:Y:S05]  /*5490*/  @P0 BRA `(.L_x_147) ;  /* 0x0000000000740947 */ /* 0x000fea0003800000 */
[----:B------:R-:W-:Y:S02]  /*54a0*/  ISETP.GE.AND P0, PT, R2, -0x18, PT ;  /* 0xffffffe80200780c */ /* 0x000fe40003f06270 */
[----:B------:R-:W-:-:S11]  /*54b0*/  LOP3.LUT R0, R0, 0x80000000, RZ, 0xc0, !PT ;  /* 0x8000000000007812 */ /* 0x000fd600078ec0ff */
[----:B------:R-:W-:Y:S05]  /*54c0*/  @!P0 BRA `(.L_x_147) ;  /* 0x0000000000688947 */ /* 0x000fea0003800000 */
[CCC-:B------:R-:W-:Y:S01]  /*54d0*/  FFMA.RZ R3, R21.reuse, R11.reuse, R18.reuse ;  /* 0x0000000b15037223 */ /* 0x1c0fe2000000c012 */
[CCC-:B------:R-:W-:Y:S01]  /*54e0*/  FFMA.RP R9, R21.reuse, R11.reuse, R18.reuse ;  /* 0x0000000b15097223 */ /* 0x1c0fe20000008012 */
[----:B------:R-:W-:Y:S01]  /*54f0*/  FFMA.RM R18, R21, R11, R18 ;  /* 0x0000000b15127223 */ /* 0x000fe20000004012 */
[C---:B------:R-:W-:Y:S02]  /*5500*/  IADD3 R11, PT, PT, R2.reuse, 0x20, RZ ;  /* 0x00000020020b7810 */ /* 0x040fe40007ffe0ff */
[----:B------:R-:W-:Y:S02]  /*5510*/  LOP3.LUT R3, R3, 0x7fffff, RZ, 0xc0, !PT ;  /* 0x007fffff03037812 */ /* 0x000fe400078ec0ff */
[C---:B------:R-:W-:Y:S02]  /*5520*/  ISETP.NE.AND P2, PT, R2.reuse, RZ, PT ;  /* 0x000000ff0200720c */ /* 0x040fe40003f45270 */
[----:B------:R-:W-:Y:S02]  /*5530*/  LOP3.LUT R22, R3, 0x800000, RZ, 0xfc, !PT ;  /* 0x0080000003167812 */ /* 0x000fe400078efcff */
[----:B------:R-:W-:-:S02]  /*5540*/  ISETP.NE.AND P1, PT, R2, RZ, PT ;  /* 0x000000ff0200720c */ /* 0x000fc40003f25270 */
[----:B------:R-:W-:Y:S02]  /*5550*/  IADD3 R2, PT, PT, -R2, RZ, RZ ;  /* 0x000000ff02027210 */ /* 0x000fe40007ffe1ff */
[----:B------:R-:W-:Y:S02]  /*5560*/  SHF.L.U32 R11, R22, R11, RZ ;  /* 0x0000000b160b7219 */ /* 0x000fe400000006ff */
[----:B------:R-:W-:Y:S02]  /*5570*/  FSETP.NEU.FTZ.AND P0, PT, R9, R18, PT ;  /* 0x000000120900720b */ /* 0x000fe40003f1d000 */
[----:B------:R-:W-:Y:S02]  /*5580*/  SEL R9, R2, RZ, P2 ;  /* 0x000000ff02097207 */ /* 0x000fe40001000000 */
[----:B------:R-:W-:Y:S02]  /*5590*/  ISETP.NE.AND P1, PT, R11, RZ, P1 ;  /* 0x000000ff0b00720c */ /* 0x000fe40000f25270 */
[----:B------:R-:W-:-:S02]  /*55a0*/  SHF.R.U32.HI R9, RZ, R9, R22 ;  /* 0x00000009ff097219 */ /* 0x000fc40000011616 */
[----:B------:R-:W-:Y:S02]  /*55b0*/  PLOP3.LUT P0, PT, P0, P1, PT, 0xf8, 0x8f ;  /* 0x00000000008f781c */ /* 0x000fe40000703f70 */
[----:B------:R-:W-:Y:S02]  /*55c0*/  SHF.R.U32.HI R3, RZ, 0x1, R9 ;  /* 0x00000001ff037819 */ /* 0x000fe40000011609 */
[----:B------:R-:W-:-:S04]  /*55d0*/  SEL R2, RZ, 0x1, !P0 ;  /* 0x00000001ff027807 */ /* 0x000fc80004000000 */
[----:B------:R-:W-:-:S04]  /*55e0*/  LOP3.LUT R2, R2, 0x1, R3, 0xf8, !PT ;  /* 0x0000000102027812 */ /* 0x000fc800078ef803 */
[----:B------:R-:W-:-:S04]  /*55f0*/  LOP3.LUT R2, R2, R9, RZ, 0xc0, !PT ;  /* 0x0000000902027212 */ /* 0x000fc800078ec0ff */
[----:B------:R-:W-:-:S04]  /*5600*/  IADD3 R3, PT, PT, R3, R2, RZ ;  /* 0x0000000203037210 */ /* 0x000fc80007ffe0ff */
[----:B------:R-:W-:Y:S01]  /*5610*/  LOP3.LUT R0, R3, R0, RZ, 0xfc, !PT ;  /* 0x0000000003007212 */ /* 0x000fe200078efcff */
[----:B------:R-:W-:Y:S06]  /*5620*/  BRA `(.L_x_147) ;  /* 0x0000000000107947 */ /* 0x000fec0003800000 */
.L_x_146:
[----:B------:R-:W-:-:S04]  /*5630*/  LOP3.LUT R0, R0, 0x80000000, RZ, 0xc0, !PT ;  /* 0x8000000000007812 */ /* 0x000fc800078ec0ff */
[----:B------:R-:W-:Y:S01]  /*5640*/  LOP3.LUT R0, R0, 0x7f800000, RZ, 0xfc, !PT ;  /* 0x7f80000000007812 */ /* 0x000fe200078efcff */
[----:B------:R-:W-:Y:S06]  /*5650*/  BRA `(.L_x_147) ;  /* 0x0000000000047947 */ /* 0x000fec0003800000 */
.L_x_145:
[----:B------:R-:W-:-:S07]  /*5660*/  LEA R0, R9, R0, 0x17 ;  /* 0x0000000009007211 */ /* 0x000fce00078eb8ff */
.L_x_147:
[----:B------:R-:W-:Y:S05]  /*5670*/  BSYNC.RECONVERGENT B1 ;  /* 0x0000000000017941 */ /* 0x000fea0003800200 */
.L_x_144:
[----:B------:R-:W-:Y:S05]  /*5680*/  BRA `(.L_x_148) ;  /* 0x0000000000207947 */ /* 0x000fea0003800000 */
.L_x_143:
[----:B------:R-:W-:-:S04]  /*5690*/  LOP3.LUT R0, R0, 0x80000000, R3, 0x48, !PT ;  /* 0x8000000000007812 */ /* 0x000fc800078e4803 */
[----:B------:R-:W-:Y:S01]  /*56a0*/  LOP3.LUT R0, R0, 0x7f800000, RZ, 0xfc, !PT ;  /* 0x7f80000000007812 */ /* 0x000fe200078efcff */
[----:B------:R-:W-:Y:S06]  /*56b0*/  BRA `(.L_x_148) ;  /* 0x0000000000147947 */ /* 0x000fec0003800000 */
.L_x_142:
[----:B------:R-:W-:Y:S01]  /*56c0*/  LOP3.LUT R0, R0, 0x80000000, R3, 0x48, !PT ;  /* 0x8000000000007812 */ /* 0x000fe200078e4803 */
[----:B------:R-:W-:Y:S06]  /*56d0*/  BRA `(.L_x_148) ;  /* 0x00000000000c7947 */ /* 0x000fec0003800000 */
.L_x_141:
[----:B------:R-:W0:Y:S01]  /*56e0*/  MUFU.RSQ R0, -QNAN ;  /* 0xffc0000000007908 */ /* 0x000e220000001400 */
[----:B------:R-:W-:Y:S05]  /*56f0*/  BRA `(.L_x_148) ;  /* 0x0000000000047947 */ /* 0x000fea0003800000 */
.L_x_140:
[----:B------:R-:W-:-:S07]  /*5700*/  FADD.FTZ R0, R3, R0 ;  /* 0x0000000003007221 */ /* 0x000fce0000010000 */
.L_x_148:
[----:B------:R-:W-:Y:S05]  /*5710*/  BSYNC.RECONVERGENT B0 ;  /* 0x0000000000007941 */ /* 0x000fea0003800200 */
.L_x_138:
[----:B------:R-:W-:-:S04]  /*5720*/  HFMA2 R11, -RZ, RZ, 0, 0 ;  /* 0x00000000ff0b7431 */ /* 0x000fc800000001ff */
[----:B0-----:R-:W-:Y:S05]  /*5730*/  RET.REL.NODEC R10 `(_Z14normalize_rowsiiiPfS_) ;  /* 0xffffffa80a307950 */ /* 0x001fea0003c3ffff */
.L_x_149:
        /* <DEDUP_REMOVED lines=12> */
.L_x_151:


//--------------------- .nv.shared.reserved.0     --------------------------
	.section	.nv.shared.reserved.0,"aw",@nobits
	.weak		__nv_reservedSMEM_offset_0_alias
	.size		__nv_reservedSMEM_offset_0_alias, 0, 64
	.other		__nv_reservedSMEM_offset_0_alias,@"STO_CUDA_RESERVED_SHARED STV_DEFAULT"
__nv_reservedSMEM_offset_0_alias:
	.zero		0
	.zero		64


//--------------------- .nv.constant0._Z16calculate_resultiiPfS_ --------------------------
	.section	.nv.constant0._Z16calculate_resultiiPfS_,"a",@progbits
	.sectionflags	@""
	.align	4
.nv.constant0._Z16calculate_resultiiPfS_:
	.zero		920


//--------------------- .nv.constant0._Z14normalize_rowsiiiPfS_ --------------------------
	.section	.nv.constant0._Z14normalize_rowsiiiPfS_,"a",@progbits
	.sectionflags	@""
	.align	4
.nv.constant0._Z14normalize_rowsiiiPfS_:
	.zero		928


//--------------------- SYMBOLS --------------------------

	.type		.nv.reservedSmem.offset0,@object
	.size		.nv.reservedSmem.offset0,0x4
